	.target	sm_90a

	.elftype	@"ET_EXEC"


//--------------------- .note.nv.tkinfo           --------------------------
	.section	.note.nv.tkinfo,"",@"SHT_NOTE"
	.sectionflags	@"SHF_NOTE_NV_TKINFO"
	.tkinfo
        /*0018*/ 	.word	0x00000002
        /*0030*/ 	.string	""
        /*0030*/ 	.string	"ptxas"
        /*0030*/ 	.string	"Cuda compilation tools, release 13.0, V13.0.88"
        /*0030*/ 	.string	"Build cuda_13.0.r13.0/compiler.36424714_0"
        /*0030*/ 	.string	"-arch sm_90a -m 64 "



//--------------------- .note.nv.cuinfo           --------------------------
	.section	.note.nv.cuinfo,"",@"SHT_NOTE"
	.sectionflags	@"SHF_NOTE_NV_CUINFO"
        /*0018*/ 	.short	0x0002
        /*001a*/ 	.short	0x005a
        /*001c*/ 	.short	0x0082
	.zero		2


//--------------------- .nv.info                  --------------------------
	.section	.nv.info,"",@"SHT_CUDA_INFO"
	.align	4


	//----- nvinfo : EIATTR_REGCOUNT
	.align		4
        /*0000*/ 	.byte	0x04, 0x2f
        /*0002*/ 	.short	(.L_12 - .L_11)
	.align		4
.L_11:
        /*0004*/ 	.word	index@(_ZN7cutlass13device_kernelINS_4gemm6kernel13GemmUniversalIN4cute5tupleIJiiiiEEENS1_10collective13CollectiveMmaINS1_37MainloopSm90TmaGmmaWarpSpecializedFP8ILi3ENS5_IJNS4_1CILi1EEESB_SB_EEENS1_32KernelTmaWarpSpecializedPingpongEEENS5_IJNSA_ILi64EEENSA_ILi128EEESG_EEENS_12float_e4m3_tENS5_IJlSB_lEEESI_SJ_NS4_8TiledMMAINS4_8MMA_AtomIJNS4_4SM904GMMA31MMA_64x128x32_F32E4M3E4M3_SS_TNILNSN_7ScaleInE1ELSP_1EEEEEENS4_6LayoutISC_NS5_IJNSA_ILi0EEEST_ST_EEEEENS5_IJNS4_10UnderscoreESW_SW_EEEEENS4_13SM90_TMA_LOADENS4_14ComposedLayoutINS4_7SwizzleILi3ELi4ELi3EEENS4_18smem_ptr_flag_bitsILi8EEENSS_INS5_IJNSA_ILi8EEESG_EEENS5_IJSG_SB_EEEEEEEvNS4_8identityESZ_S19_vS1A_EENS_8epilogue10collective6detail29Sm90TmaWarpSpecializedAdapterINS1D_15DefaultEpilogueISI_SJ_SJ_NS1C_6thread17LinearCombinationISI_Li1EffLNS1H_9ScaleType4KindE0ELNS_15FloatRoundStyleE2ESI_EENS1_15EpilogueDefaultEEEEEvvEEEEvNT_6ParamsE)
        /*0008*/ 	.word	0x000000a8


	//----- nvinfo : EIATTR_FRAME_SIZE
	.align		4
.L_12:
        /*000c*/ 	.byte	0x04, 0x11
        /*000e*/ 	.short	(.L_14 - .L_13)
	.align		4
.L_13:
        /*0010*/ 	.word	index@(_ZN7cutlass13device_kernelINS_4gemm6kernel13GemmUniversalIN4cute5tupleIJiiiiEEENS1_10collective13CollectiveMmaINS1_37MainloopSm90TmaGmmaWarpSpecializedFP8ILi3ENS5_IJNS4_1CILi1EEESB_SB_EEENS1_32KernelTmaWarpSpecializedPingpongEEENS5_IJNSA_ILi64EEENSA_ILi128EEESG_EEENS_12float_e4m3_tENS5_IJlSB_lEEESI_SJ_NS4_8TiledMMAINS4_8MMA_AtomIJNS4_4SM904GMMA31MMA_64x128x32_F32E4M3E4M3_SS_TNILNSN_7ScaleInE1ELSP_1EEEEEENS4_6LayoutISC_NS5_IJNSA_ILi0EEEST_ST_EEEEENS5_IJNS4_10UnderscoreESW_SW_EEEEENS4_13SM90_TMA_LOADENS4_14ComposedLayoutINS4_7SwizzleILi3ELi4ELi3EEENS4_18smem_ptr_flag_bitsILi8EEENSS_INS5_IJNSA_ILi8EEESG_EEENS5_IJSG_SB_EEEEEEEvNS4_8identityESZ_S19_vS1A_EENS_8epilogue10collective6detail29Sm90TmaWarpSpecializedAdapterINS1D_15DefaultEpilogueISI_SJ_SJ_NS1C_6thread17LinearCombinationISI_Li1EffLNS1H_9ScaleType4KindE0ELNS_15FloatRoundStyleE2ESI_EENS1_15EpilogueDefaultEEEEEvvEEEEvNT_6ParamsE)
        /*0014*/ 	.word	0x00000000


	//----- nvinfo : EIATTR_MIN_STACK_SIZE
	.align		4
.L_14:
        /*0018*/ 	.byte	0x04, 0x12
        /*001a*/ 	.short	(.L_16 - .L_15)
	.align		4
.L_15:
        /*001c*/ 	.word	index@(_ZN7cutlass13device_kernelINS_4gemm6kernel13GemmUniversalIN4cute5tupleIJiiiiEEENS1_10collective13CollectiveMmaINS1_37MainloopSm90TmaGmmaWarpSpecializedFP8ILi3ENS5_IJNS4_1CILi1EEESB_SB_EEENS1_32KernelTmaWarpSpecializedPingpongEEENS5_IJNSA_ILi64EEENSA_ILi128EEESG_EEENS_12float_e4m3_tENS5_IJlSB_lEEESI_SJ_NS4_8TiledMMAINS4_8MMA_AtomIJNS4_4SM904GMMA31MMA_64x128x32_F32E4M3E4M3_SS_TNILNSN_7ScaleInE1ELSP_1EEEEEENS4_6LayoutISC_NS5_IJNSA_ILi0EEEST_ST_EEEEENS5_IJNS4_10UnderscoreESW_SW_EEEEENS4_13SM90_TMA_LOADENS4_14ComposedLayoutINS4_7SwizzleILi3ELi4ELi3EEENS4_18smem_ptr_flag_bitsILi8EEENSS_INS5_IJNSA_ILi8EEESG_EEENS5_IJSG_SB_EEEEEEEvNS4_8identityESZ_S19_vS1A_EENS_8epilogue10collective6detail29Sm90TmaWarpSpecializedAdapterINS1D_15DefaultEpilogueISI_SJ_SJ_NS1C_6thread17LinearCombinationISI_Li1EffLNS1H_9ScaleType4KindE0ELNS_15FloatRoundStyleE2ESI_EENS1_15EpilogueDefaultEEEEEvvEEEEvNT_6ParamsE)
        /*0020*/ 	.word	0x00000000
.L_16:


//--------------------- .nv.compat                --------------------------
	.section	.nv.compat,"",@"SHT_CUDA_COMPAT_INFO"
	.align	4
        /*0000*/ 	.byte	0x02, 0x09, 0x01, 0x00, 0x02, 0x02, 0x04, 0x00, 0x02, 0x05, 0x05, 0x00, 0x03, 0x07, 0x01, 0x01
        /*0010*/ 	.byte	0x02, 0x03, 0x01, 0x00, 0x02, 0x06, 0x01, 0x00, 0x04, 0x0b, 0x08, 0x00, 0x00, 0x00, 0x00, 0x00
        /*0020*/ 	.byte	0x00, 0x00, 0x00, 0x00


//--------------------- .nv.info._ZN7cutlass13device_kernelINS_4gemm6kernel13GemmUniversalIN4cute5tupleIJiiiiEEENS1_10collective13CollectiveMmaINS1_37MainloopSm90TmaGmmaWarpSpecializedFP8ILi3ENS5_IJNS4_1CILi1EEESB_SB_EEENS1_32KernelTmaWarpSpecializedPingpongEEENS5_IJNSA_ILi64EEENSA_ILi128EEESG_EEENS_12float_e4m3_tENS5_IJlSB_lEEESI_SJ_NS4_8TiledMMAINS4_8MMA_AtomIJNS4_4SM904GMMA31MMA_64x128x32_F32E4M3E4M3_SS_TNILNSN_7ScaleInE1ELSP_1EEEEEENS4_6LayoutISC_NS5_IJNSA_ILi0EEEST_ST_EEEEENS5_IJNS4_10UnderscoreESW_SW_EEEEENS4_13SM90_TMA_LOADENS4_14ComposedLayoutINS4_7SwizzleILi3ELi4ELi3EEENS4_18smem_ptr_flag_bitsILi8EEENSS_INS5_IJNSA_ILi8EEESG_EEENS5_IJSG_SB_EEEEEEEvNS4_8identityESZ_S19_vS1A_EENS_8epilogue10collective6detail29Sm90TmaWarpSpecializedAdapterINS1D_15DefaultEpilogueISI_SJ_SJ_NS1C_6thread17LinearCombinationISI_Li1EffLNS1H_9ScaleType4KindE0ELNS_15FloatRoundStyleE2ESI_EENS1_15EpilogueDefaultEEEEEvvEEEEvNT_6ParamsE --------------------------
	.section	.nv.info._ZN7cutlass13device_kernelINS_4gemm6kernel13GemmUniversalIN4cute5tupleIJiiiiEEENS1_10collective13CollectiveMmaINS1_37MainloopSm90TmaGmmaWarpSpecializedFP8ILi3ENS5_IJNS4_1CILi1EEESB_SB_EEENS1_32KernelTmaWarpSpecializedPingpongEEENS5_IJNSA_ILi64EEENSA_ILi128EEESG_EEENS_12float_e4m3_tENS5_IJlSB_lEEESI_SJ_NS4_8TiledMMAINS4_8MMA_AtomIJNS4_4SM904GMMA31MMA_64x128x32_F32E4M3E4M3_SS_TNILNSN_7ScaleInE1ELSP_1EEEEEENS4_6LayoutISC_NS5_IJNSA_ILi0EEEST_ST_EEEEENS5_IJNS4_10UnderscoreESW_SW_EEEEENS4_13SM90_TMA_LOADENS4_14ComposedLayoutINS4_7SwizzleILi3ELi4ELi3EEENS4_18smem_ptr_flag_bitsILi8EEENSS_INS5_IJNSA_ILi8EEESG_EEENS5_IJSG_SB_EEEEEEEvNS4_8identityESZ_S19_vS1A_EENS_8epilogue10collective6detail29Sm90TmaWarpSpecializedAdapterINS1D_15DefaultEpilogueISI_SJ_SJ_NS1C_6thread17LinearCombinationISI_Li1EffLNS1H_9ScaleType4KindE0ELNS_15FloatRoundStyleE2ESI_EENS1_15EpilogueDefaultEEEEEvvEEEEvNT_6ParamsE,"",@"SHT_CUDA_INFO"
	.sectionflags	@""
	.align	4


	//----- nvinfo : EIATTR_CUDA_API_VERSION
	.align		4
        /*0000*/ 	.byte	0x04, 0x37
        /*0002*/ 	.short	(.L_18 - .L_17)
.L_17:
        /*0004*/ 	.word	0x00000082


	//----- nvinfo : EIATTR_KPARAM_INFO
	.align		4
.L_18:
        /*0008*/ 	.byte	0x04, 0x17
        /*000a*/ 	.short	(.L_20 - .L_19)
.L_19:
        /*000c*/ 	.word	0x00000000
        /*0010*/ 	.short	0x0000
        /*0012*/ 	.short	0x0070
        /*0014*/ 	.byte	0x00, 0xf0, 0x01, 0x10


	//----- nvinfo : EIATTR_SPARSE_MMA_MASK
	.align		4
.L_20:
        /*0018*/ 	.byte	0x03, 0x50
        /*001a*/ 	.short	0x0000


	//----- nvinfo : EIATTR_MAXREG_COUNT
	.align		4
        /*001c*/ 	.byte	0x03, 0x1b
        /*001e*/ 	.short	0x00a8


	//----- nvinfo : EIATTR_NUM_BARRIERS
	.align		4
        /*0020*/ 	.byte	0x02, 0x4c
        /*0022*/ 	.byte	0x01
	.zero		1


	//----- nvinfo : EIATTR_MERCURY_ISA_VERSION
	.align		4
        /*0024*/ 	.byte	0x03, 0x5f
        /*0026*/ 	.short	0x0101


	//----- nvinfo : EIATTR_INT_WARP_WIDE_INSTR_OFFSETS
	.align		4
        /*0028*/ 	.byte	0x04, 0x31
        /*002a*/ 	.short	(.L_22 - .L_21)


	//   ....[0]....
.L_21:
        /*002c*/ 	.word	0x00000400


	//   ....[1]....
        /*0030*/ 	.word	0x00000420


	//   ....[2]....
        /*0034*/ 	.word	0x000004a0


	//   ....[3]....
        /*0038*/ 	.word	0x000004b0


	//   ....[4]....
        /*003c*/ 	.word	0x000004c0


	//   ....[5]....
        /*0040*/ 	.word	0x000004e0


	//   ....[6]....
        /*0044*/ 	.word	0x00000560


	//   ....[7]....
        /*0048*/ 	.word	0x00000580


	//----- nvinfo : EIATTR_COOP_GROUP_MASK_REGIDS
	.align		4
.L_22:
        /*004c*/ 	.byte	0x04, 0x29
        /*004e*/ 	.short	(.L_24 - .L_23)


	//   ....[0]....
.L_23:
        /*0050*/ 	.word	0xffffffff


	//   ....[1]....
        /*0054*/ 	.word	0xffffffff


	//   ....[2]....
        /*0058*/ 	.word	0xffffffff


	//   ....[3]....
        /*005c*/ 	.word	0xffffffff


	//   ....[4]....
        /*0060*/ 	.word	0xffffffff


	//   ....[5]....
        /*0064*/ 	.word	0xffffffff


	//----- nvinfo : EIATTR_COOP_GROUP_INSTR_OFFSETS
	.align		4
.L_24:
        /*0068*/ 	.byte	0x04, 0x28
        /*006a*/ 	.short	(.L_26 - .L_25)


	//   ....[0]....
.L_25:
        /*006c*/ 	.word	0x00000060


	//   ....[1]....
        /*0070*/ 	.word	0x00000070


	//   ....[2]....
        /*0074*/ 	.word	0x00000130


	//   ....[3]....
        /*0078*/ 	.word	0x000002a0


	//   ....[4]....
        /*007c*/ 	.word	0x000002e0


	//   ....[5]....
        /*0080*/ 	.word	0x00000320


	//----- nvinfo : EIATTR_REG_RECONFIG
	.align		4
.L_26:
        /*0084*/ 	.byte	0x01, 0x54
	.zero		2


	//----- nvinfo : EIATTR_MBARRIER_INSTR_OFFSETS
	.align		4
        /*0088*/ 	.byte	0x04, 0x39
        /*008a*/ 	.short	(.L_28 - .L_27)


	//   ....[0]....
.L_27:
        /*008c*/ 	.word	0x00000230
        /*0090*/ 	.word	0x000000ff
        /*0094*/ 	.word	0x00000000
        /*0098*/ 	.short	0x0100
        /*009a*/ 	.byte	0x08
	.zero		1


	//   ....[1]....
        /*009c*/ 	.word	0x00000240
        /*00a0*/ 	.word	0x000000ff
        /*00a4*/ 	.word	0x00000018
        /*00a8*/ 	.short	0x0100
        /*00aa*/ 	.byte	0x08
	.zero		1


	//   ....[2]....
        /*00ac*/ 	.word	0x00000250
        /*00b0*/ 	.word	0x000000ff
        /*00b4*/ 	.word	0x00000008
        /*00b8*/ 	.short	0x0100
        /*00ba*/ 	.byte	0x08
	.zero		1


	//   ....[3]....
        /*00bc*/ 	.word	0x00000260
        /*00c0*/ 	.word	0x000000ff
        /*00c4*/ 	.word	0x00000020
        /*00c8*/ 	.short	0x0100
        /*00ca*/ 	.byte	0x08
	.zero		1


	//   ....[4]....
        /*00cc*/ 	.word	0x00000270
        /*00d0*/ 	.word	0x000000ff
        /*00d4*/ 	.word	0x00000010
        /*00d8*/ 	.short	0x0100
        /*00da*/ 	.byte	0x08
	.zero		1


	//   ....[5]....
        /*00dc*/ 	.word	0x00000280
        /*00e0*/ 	.word	0x000000ff
        /*00e4*/ 	.word	0x00000028
        /*00e8*/ 	.short	0x0100
        /*00ea*/ 	.byte	0x08
	.zero		1


	//   ....[6]....
        /*00ec*/ 	.word	0x000005b0
        /*00f0*/ 	.word	0x000000ff
        /*00f4*/ 	.word	0x00000060
        /*00f8*/ 	.short	0x0100
        /*00fa*/ 	.byte	0x08
	.zero		1


	//   ....[7]....
        /*00fc*/ 	.word	0x00000600
        /*0100*/ 	.word	0x000000ff
        /*0104*/ 	.word	0x00000068
        /*0108*/ 	.short	0x0100
        /*010a*/ 	.byte	0x08
	.zero		1


	//   ....[8]....
        /*010c*/ 	.word	0x00000620
        /*0110*/ 	.word	0x000000ff
        /*0114*/ 	.word	0x00000040
        /*0118*/ 	.short	0x0100
        /*011a*/ 	.byte	0x09
	.zero		1


	//   ....[9]....
        /*011c*/ 	.word	0x00000630
        /*0120*/ 	.word	0x000000ff
        /*0124*/ 	.word	0x00000048
        /*0128*/ 	.short	0x0100
        /*012a*/ 	.byte	0x09
	.zero		1


	//   ....[10]....
        /*012c*/ 	.word	0x00000640
        /*0130*/ 	.word	0x000000ff
        /*0134*/ 	.word	0x00000050
        /*0138*/ 	.short	0x0100
        /*013a*/ 	.byte	0x09
	.zero		1


	//   ....[11]....
        /*013c*/ 	.word	0x00000650
        /*0140*/ 	.word	0x000000ff
        /*0144*/ 	.word	0x00000058
        /*0148*/ 	.short	0x0100
        /*014a*/ 	.byte	0x09
	.zero		1


	//   ....[12]....
        /*014c*/ 	.word	0x00001400
        /*0150*/ 	.word	0x000000ff
        /*0154*/ 	.word	0xfffffff8
        /*0158*/ 	.short	0x010a
        /*015a*/ 	.byte	0x0b
	.zero		1


	//   ....[13]....
        /*015c*/ 	.word	0x000018e0
        /*0160*/ 	.word	0x000000ff
        /*0164*/ 	.word	0x00000000
        /*0168*/ 	.short	0x010a
        /*016a*/ 	.byte	0x06
	.zero		1


	//   ....[14]....
        /*016c*/ 	.word	0x00001920
        /*0170*/ 	.word	0x000000ff
        /*0174*/ 	.word	0x00000000
        /*0178*/ 	.short	0x010a
        /*017a*/ 	.byte	0x06
	.zero		1


	//   ....[15]....
        /*017c*/ 	.word	0x000022e0
        /*0180*/ 	.word	0x000000ff
        /*0184*/ 	.word	0x00000000
        /*0188*/ 	.short	0x010a
        /*018a*/ 	.byte	0x10
	.zero		1


	//   ....[16]....
        /*018c*/ 	.word	0x00002320
        /*0190*/ 	.word	0x000000ff
        /*0194*/ 	.word	0x00000000
        /*0198*/ 	.short	0x010a
        /*019a*/ 	.byte	0x10
	.zero		1


	//   ....[17]....
        /*019c*/ 	.word	0x00002a40
        /*01a0*/ 	.word	0x000000ff
        /*01a4*/ 	.word	0x00000000
        /*01a8*/ 	.short	0x0101
        /*01aa*/ 	.byte	0x08
	.zero		1


	//   ....[18]....
        /*01ac*/ 	.word	0x00002fb0
        /*01b0*/ 	.word	0x00000011
        /*01b4*/ 	.word	0x00000000
        /*01b8*/ 	.short	0x0101
        /*01ba*/ 	.byte	0x16
	.zero		1


	//   ....[19]....
        /*01bc*/ 	.word	0x00003090
        /*01c0*/ 	.word	0x000000ff
        /*01c4*/ 	.word	0x00000000
        /*01c8*/ 	.short	0x0101
        /*01ca*/ 	.byte	0x08
	.zero		1


	//   ....[20]....
        /*01cc*/ 	.word	0x00003140
        /*01d0*/ 	.word	0x000000ff
        /*01d4*/ 	.word	0x00000008
        /*01d8*/ 	.short	0x010a
        /*01da*/ 	.byte	0x0b
	.zero		1


	//   ....[21]....
        /*01dc*/ 	.word	0x000079e0
        /*01e0*/ 	.word	0x00000004
        /*01e4*/ 	.word	0x00000000
        /*01e8*/ 	.short	0x0101
        /*01ea*/ 	.byte	0x16
	.zero		1


	//   ....[22]....
        /*01ec*/ 	.word	0x000082c0
        /*01f0*/ 	.word	0x00000013
        /*01f4*/ 	.word	0x00000018
        /*01f8*/ 	.short	0x010a
        /*01fa*/ 	.byte	0x3f
	.zero		1


	//   ....[23]....
        /*01fc*/ 	.word	0x00008630
        /*0200*/ 	.word	0x0000000a
        /*0204*/ 	.word	0x00000068
        /*0208*/ 	.short	0x0101
        /*020a*/ 	.byte	0x3f
	.zero		1


	//   ....[24]....
        /*020c*/ 	.word	0x00008d90
        /*0210*/ 	.word	0x00000007
        /*0214*/ 	.word	0x00000000
        /*0218*/ 	.short	0x010a
        /*021a*/ 	.byte	0x3f
	.zero		1


	//   ....[25]....
        /*021c*/ 	.word	0x00008e10
        /*0220*/ 	.word	0x00000006
        /*0224*/ 	.word	0x00000000
        /*0228*/ 	.short	0x010a
        /*022a*/ 	.byte	0x3f
	.zero		1


	//   ....[26]....
        /*022c*/ 	.word	0x00008ea0
        /*0230*/ 	.word	0x00000003
        /*0234*/ 	.word	0x00000000
        /*0238*/ 	.short	0x010a
        /*023a*/ 	.byte	0x3f
	.zero		1


	//   ....[27]....
        /*023c*/ 	.word	0x00008f10
        /*0240*/ 	.word	0x00000011
        /*0244*/ 	.word	0xfffffff8
        /*0248*/ 	.short	0x010a
        /*024a*/ 	.byte	0x3f
	.zero		1


	//   ....[28]....
        /*024c*/ 	.word	0x00008f70
        /*0250*/ 	.word	0x00000011
        /*0254*/ 	.word	0x00000000
        /*0258*/ 	.short	0x010a
        /*025a*/ 	.byte	0x3f
	.zero		1


	//   ....[29]....
        /*025c*/ 	.word	0x00008fd0
        /*0260*/ 	.word	0x00000012
        /*0264*/ 	.word	0x00000000
        /*0268*/ 	.short	0x010a
        /*026a*/ 	.byte	0x3f
	.zero		1


	//   ....[30]....
        /*026c*/ 	.word	0x00009030
        /*0270*/ 	.word	0x00000011
        /*0274*/ 	.word	0x00000008
        /*0278*/ 	.short	0x010a
        /*027a*/ 	.byte	0x3f
	.zero		1


	//   ....[31]....
        /*027c*/ 	.word	0x00009100
        /*0280*/ 	.word	0x00000013
        /*0284*/ 	.word	0x00000018
        /*0288*/ 	.short	0x010a
        /*028a*/ 	.byte	0x3f
	.zero		1


	//   ....[32]....
        /*028c*/ 	.word	0x000091e0
        /*0290*/ 	.word	0x00000007
        /*0294*/ 	.word	0x00000000
        /*0298*/ 	.short	0x010a
        /*029a*/ 	.byte	0x3f
	.zero		1


	//   ....[33]....
        /*029c*/ 	.word	0x00009230
        /*02a0*/ 	.word	0x00000006
        /*02a4*/ 	.word	0x00000000
        /*02a8*/ 	.short	0x010a
        /*02aa*/ 	.byte	0x3f
	.zero		1


	//----- nvinfo : EIATTR_NUM_MBARRIERS
	.align		4
.L_28:
        /*02ac*/ 	.byte	0x03, 0x38
        /*02ae*/ 	.short	0x000c


	//----- nvinfo : EIATTR_EXIT_INSTR_OFFSETS
	.align		4
        /*02b0*/ 	.byte	0x04, 0x1c
        /*02b2*/ 	.short	(.L_30 - .L_29)


	//   ....[0]....
.L_29:
        /*02b4*/ 	.word	0x00001130


	//   ....[1]....
        /*02b8*/ 	.word	0x00001190


	//   ....[2]....
        /*02bc*/ 	.word	0x00007ff0


	//   ....[3]....
        /*02c0*/ 	.word	0x00008020


	//   ....[4]....
        /*02c4*/ 	.word	0x00008ef0


	//----- nvinfo : EIATTR_MAX_THREADS
	.align		4
.L_30:
        /*02c8*/ 	.byte	0x04, 0x05
        /*02ca*/ 	.short	(.L_32 - .L_31)
.L_31:
        /*02cc*/ 	.word	0x00000180
        /*02d0*/ 	.word	0x00000001
        /*02d4*/ 	.word	0x00000001


	//----- nvinfo : EIATTR_CRS_STACK_SIZE
	.align		4
.L_32:
        /*02d8*/ 	.byte	0x04, 0x1e
        /*02da*/ 	.short	(.L_34 - .L_33)
.L_33:
        /*02dc*/ 	.word	0x00000000


	//----- nvinfo : EIATTR_CBANK_PARAM_SIZE
	.align		4
.L_34:
        /*02e0*/ 	.byte	0x03, 0x19
        /*02e2*/ 	.short	0x0470


	//----- nvinfo : EIATTR_PARAM_CBANK
	.align		4
        /*02e4*/ 	.byte	0x04, 0x0a
        /*02e6*/ 	.short	(.L_36 - .L_35)
	.align		4
.L_35:
        /*02e8*/ 	.word	index@(.nv.constant0._ZN7cutlass13device_kernelINS_4gemm6kernel13GemmUniversalIN4cute5tupleIJiiiiEEENS1_10collective13CollectiveMmaINS1_37MainloopSm90TmaGmmaWarpSpecializedFP8ILi3ENS5_IJNS4_1CILi1EEESB_SB_EEENS1_32KernelTmaWarpSpecializedPingpongEEENS5_IJNSA_ILi64EEENSA_ILi128EEESG_EEENS_12float_e4m3_tENS5_IJlSB_lEEESI_SJ_NS4_8TiledMMAINS4_8MMA_AtomIJNS4_4SM904GMMA31MMA_64x128x32_F32E4M3E4M3_SS_TNILNSN_7ScaleInE1ELSP_1EEEEEENS4_6LayoutISC_NS5_IJNSA_ILi0EEEST_ST_EEEEENS5_IJNS4_10UnderscoreESW_SW_EEEEENS4_13SM90_TMA_LOADENS4_14ComposedLayoutINS4_7SwizzleILi3ELi4ELi3EEENS4_18smem_ptr_flag_bitsILi8EEENSS_INS5_IJNSA_ILi8EEESG_EEENS5_IJSG_SB_EEEEEEEvNS4_8identityESZ_S19_vS1A_EENS_8epilogue10collective6detail29Sm90TmaWarpSpecializedAdapterINS1D_15DefaultEpilogueISI_SJ_SJ_NS1C_6thread17LinearCombinationISI_Li1EffLNS1H_9ScaleType4KindE0ELNS_15FloatRoundStyleE2ESI_EENS1_15EpilogueDefaultEEEEEvvEEEEvNT_6ParamsE)
        /*02ec*/ 	.short	0x0210
        /*02ee*/ 	.short	0x0470


	//----- nvinfo : EIATTR_SW_WAR
	.align		4
.L_36:
        /*02f0*/ 	.byte	0x04, 0x36
        /*02f2*/ 	.short	(.L_38 - .L_37)
.L_37:
        /*02f4*/ 	.word	0x00000008
.L_38:


//--------------------- .nv.callgraph             --------------------------
	.section	.nv.callgraph,"",@"SHT_CUDA_CALLGRAPH"
	.align	4
	.sectionentsize	8
	.align		4
        /*0000*/ 	.word	0x00000000
	.align		4
        /*0004*/ 	.word	0xffffffff
	.align		4
        /*0008*/ 	.word	0x00000000
	.align		4
        /*000c*/ 	.word	0xfffffffe
	.align		4
        /*0010*/ 	.word	0x00000000
	.align		4
        /*0014*/ 	.word	0xfffffffd
	.align		4
        /*0018*/ 	.word	0x00000000
	.align		4
        /*001c*/ 	.word	0xfffffffc


//--------------------- .nv.constant4             --------------------------
	.section	.nv.constant4,"a",@progbits
	.align	8
	.align		8
.nv.constant4:
        /*0000*/ 	.dword	_ZN40_INTERNAL_394d95f5_4_k_cu_62327c79_289834cuda3std3__45__cpo5beginE
	.align		8
        /*0008*/ 	.dword	_ZN40_INTERNAL_394d95f5_4_k_cu_62327c79_289834cuda3std3__45__cpo3endE
	.align		8
        /*0010*/ 	.dword	_ZN40_INTERNAL_394d95f5_4_k_cu_62327c79_289834cuda3std3__45__cpo6cbeginE
	.align		8
        /*0018*/ 	.dword	_ZN40_INTERNAL_394d95f5_4_k_cu_62327c79_289834cuda3std3__45__cpo4cendE
	.align		8
        /*0020*/ 	.dword	_ZN40_INTERNAL_394d95f5_4_k_cu_62327c79_289834cuda3std3__442_GLOBAL__N__394d95f5_4_k_cu_62327c79_289836ignoreE
	.align		8
        /*0028*/ 	.dword	_ZN40_INTERNAL_394d95f5_4_k_cu_62327c79_289834cuda3std3__419piecewise_constructE
	.align		8
        /*0030*/ 	.dword	_ZN40_INTERNAL_394d95f5_4_k_cu_62327c79_289834cuda3std3__48in_placeE
	.align		8
        /*0038*/ 	.dword	_ZN40_INTERNAL_394d95f5_4_k_cu_62327c79_289834cuda3std6ranges3__45__cpo4swapE
	.align		8
        /*0040*/ 	.dword	_ZN40_INTERNAL_394d95f5_4_k_cu_62327c79_289834cuda3std6ranges3__45__cpo9iter_moveE
	.align		8
        /*0048*/ 	.dword	_ZN40_INTERNAL_394d95f5_4_k_cu_62327c79_289834cute7productE
	.align		8
        /*0050*/ 	.dword	_ZN40_INTERNAL_394d95f5_4_k_cu_62327c79_289834cute1_E


//--------------------- .text._ZN7cutlass13device_kernelINS_4gemm6kernel13GemmUniversalIN4cute5tupleIJiiiiEEENS1_10collective13CollectiveMmaINS1_37MainloopSm90TmaGmmaWarpSpecializedFP8ILi3ENS5_IJNS4_1CILi1EEESB_SB_EEENS1_32KernelTmaWarpSpecializedPingpongEEENS5_IJNSA_ILi64EEENSA_ILi128EEESG_EEENS_12float_e4m3_tENS5_IJlSB_lEEESI_SJ_NS4_8TiledMMAINS4_8MMA_AtomIJNS4_4SM904GMMA31MMA_64x128x32_F32E4M3E4M3_SS_TNILNSN_7ScaleInE1ELSP_1EEEEEENS4_6LayoutISC_NS5_IJNSA_ILi0EEEST_ST_EEEEENS5_IJNS4_10UnderscoreESW_SW_EEEEENS4_13SM90_TMA_LOADENS4_14ComposedLayoutINS4_7SwizzleILi3ELi4ELi3EEENS4_18smem_ptr_flag_bitsILi8EEENSS_INS5_IJNSA_ILi8EEESG_EEENS5_IJSG_SB_EEEEEEEvNS4_8identityESZ_S19_vS1A_EENS_8epilogue10collective6detail29Sm90TmaWarpSpecializedAdapterINS1D_15DefaultEpilogueISI_SJ_SJ_NS1C_6thread17LinearCombinationISI_Li1EffLNS1H_9ScaleType4KindE0ELNS_15FloatRoundStyleE2ESI_EENS1_15EpilogueDefaultEEEEEvvEEEEvNT_6ParamsE --------------------------
	.section	.text._ZN7cutlass13device_kernelINS_4gemm6kernel13GemmUniversalIN4cute5tupleIJiiiiEEENS1_10collective13CollectiveMmaINS1_37MainloopSm90TmaGmmaWarpSpecializedFP8ILi3ENS5_IJNS4_1CILi1EEESB_SB_EEENS1_32KernelTmaWarpSpecializedPingpongEEENS5_IJNSA_ILi64EEENSA_ILi128EEESG_EEENS_12float_e4m3_tENS5_IJlSB_lEEESI_SJ_NS4_8TiledMMAINS4_8MMA_AtomIJNS4_4SM904GMMA31MMA_64x128x32_F32E4M3E4M3_SS_TNILNSN_7ScaleInE1ELSP_1EEEEEENS4_6LayoutISC_NS5_IJNSA_ILi0EEEST_ST_EEEEENS5_IJNS4_10UnderscoreESW_SW_EEEEENS4_13SM90_TMA_LOADENS4_14ComposedLayoutINS4_7SwizzleILi3ELi4ELi3EEENS4_18smem_ptr_flag_bitsILi8EEENSS_INS5_IJNSA_ILi8EEESG_EEENS5_IJSG_SB_EEEEEEEvNS4_8identityESZ_S19_vS1A_EENS_8epilogue10collective6detail29Sm90TmaWarpSpecializedAdapterINS1D_15DefaultEpilogueISI_SJ_SJ_NS1C_6thread17LinearCombinationISI_Li1EffLNS1H_9ScaleType4KindE0ELNS_15FloatRoundStyleE2ESI_EENS1_15EpilogueDefaultEEEEEvvEEEEvNT_6ParamsE,"ax",@progbits
	.align	128
.text._ZN7cutlass13device_kernelINS_4gemm6kernel13GemmUniversalIN4cute5tupleIJiiiiEEENS1_10collective13CollectiveMmaINS1_37MainloopSm90TmaGmmaWarpSpecializedFP8ILi3ENS5_IJNS4_1CILi1EEESB_SB_EEENS1_32KernelTmaWarpSpecializedPingpongEEENS5_IJNSA_ILi64EEENSA_ILi128EEESG_EEENS_12float_e4m3_tENS5_IJlSB_lEEESI_SJ_NS4_8TiledMMAINS4_8MMA_AtomIJNS4_4SM904GMMA31MMA_64x128x32_F32E4M3E4M3_SS_TNILNSN_7ScaleInE1ELSP_1EEEEEENS4_6LayoutISC_NS5_IJNSA_ILi0EEEST_ST_EEEEENS5_IJNS4_10UnderscoreESW_SW_EEEEENS4_13SM90_TMA_LOADENS4_14ComposedLayoutINS4_7SwizzleILi3ELi4ELi3EEENS4_18smem_ptr_flag_bitsILi8EEENSS_INS5_IJNSA_ILi8EEESG_EEENS5_IJSG_SB_EEEEEEEvNS4_8identityESZ_S19_vS1A_EENS_8epilogue10collective6detail29Sm90TmaWarpSpecializedAdapterINS1D_15DefaultEpilogueISI_SJ_SJ_NS1C_6thread17LinearCombinationISI_Li1EffLNS1H_9ScaleType4KindE0ELNS_15FloatRoundStyleE2ESI_EENS1_15EpilogueDefaultEEEEEvvEEEEvNT_6ParamsE:
        .type           _ZN7cutlass13device_kernelINS_4gemm6kernel13GemmUniversalIN4cute5tupleIJiiiiEEENS1_10collective13CollectiveMmaINS1_37MainloopSm90TmaGmmaWarpSpecializedFP8ILi3ENS5_IJNS4_1CILi1EEESB_SB_EEENS1_32KernelTmaWarpSpecializedPingpongEEENS5_IJNSA_ILi64EEENSA_ILi128EEESG_EEENS_12float_e4m3_tENS5_IJlSB_lEEESI_SJ_NS4_8TiledMMAINS4_8MMA_AtomIJNS4_4SM904GMMA31MMA_64x128x32_F32E4M3E4M3_SS_TNILNSN_7ScaleInE1ELSP_1EEEEEENS4_6LayoutISC_NS5_IJNSA_ILi0EEEST_ST_EEEEENS5_IJNS4_10UnderscoreESW_SW_EEEEENS4_13SM90_TMA_LOADENS4_14ComposedLayoutINS4_7SwizzleILi3ELi4ELi3EEENS4_18smem_ptr_flag_bitsILi8EEENSS_INS5_IJNSA_ILi8EEESG_EEENS5_IJSG_SB_EEEEEEEvNS4_8identityESZ_S19_vS1A_EENS_8epilogue10collective6detail29Sm90TmaWarpSpecializedAdapterINS1D_15DefaultEpilogueISI_SJ_SJ_NS1C_6thread17LinearCombinationISI_Li1EffLNS1H_9ScaleType4KindE0ELNS_15FloatRoundStyleE2ESI_EENS1_15EpilogueDefaultEEEEEvvEEEEvNT_6ParamsE,@function
        .size           _ZN7cutlass13device_kernelINS_4gemm6kernel13GemmUniversalIN4cute5tupleIJiiiiEEENS1_10collective13CollectiveMmaINS1_37MainloopSm90TmaGmmaWarpSpecializedFP8ILi3ENS5_IJNS4_1CILi1EEESB_SB_EEENS1_32KernelTmaWarpSpecializedPingpongEEENS5_IJNSA_ILi64EEENSA_ILi128EEESG_EEENS_12float_e4m3_tENS5_IJlSB_lEEESI_SJ_NS4_8TiledMMAINS4_8MMA_AtomIJNS4_4SM904GMMA31MMA_64x128x32_F32E4M3E4M3_SS_TNILNSN_7ScaleInE1ELSP_1EEEEEENS4_6LayoutISC_NS5_IJNSA_ILi0EEEST_ST_EEEEENS5_IJNS4_10UnderscoreESW_SW_EEEEENS4_13SM90_TMA_LOADENS4_14ComposedLayoutINS4_7SwizzleILi3ELi4ELi3EEENS4_18smem_ptr_flag_bitsILi8EEENSS_INS5_IJNSA_ILi8EEESG_EEENS5_IJSG_SB_EEEEEEEvNS4_8identityESZ_S19_vS1A_EENS_8epilogue10collective6detail29Sm90TmaWarpSpecializedAdapterINS1D_15DefaultEpilogueISI_SJ_SJ_NS1C_6thread17LinearCombinationISI_Li1EffLNS1H_9ScaleType4KindE0ELNS_15FloatRoundStyleE2ESI_EENS1_15EpilogueDefaultEEEEEvvEEEEvNT_6ParamsE,(.L_x_202 - _ZN7cutlass13device_kernelINS_4gemm6kernel13GemmUniversalIN4cute5tupleIJiiiiEEENS1_10collective13CollectiveMmaINS1_37MainloopSm90TmaGmmaWarpSpecializedFP8ILi3ENS5_IJNS4_1CILi1EEESB_SB_EEENS1_32KernelTmaWarpSpecializedPingpongEEENS5_IJNSA_ILi64EEENSA_ILi128EEESG_EEENS_12float_e4m3_tENS5_IJlSB_lEEESI_SJ_NS4_8TiledMMAINS4_8MMA_AtomIJNS4_4SM904GMMA31MMA_64x128x32_F32E4M3E4M3_SS_TNILNSN_7ScaleInE1ELSP_1EEEEEENS4_6LayoutISC_NS5_IJNSA_ILi0EEEST_ST_EEEEENS5_IJNS4_10UnderscoreESW_SW_EEEEENS4_13SM90_TMA_LOADENS4_14ComposedLayoutINS4_7SwizzleILi3ELi4ELi3EEENS4_18smem_ptr_flag_bitsILi8EEENSS_INS5_IJNSA_ILi8EEESG_EEENS5_IJSG_SB_EEEEEEEvNS4_8identityESZ_S19_vS1A_EENS_8epilogue10collective6detail29Sm90TmaWarpSpecializedAdapterINS1D_15DefaultEpilogueISI_SJ_SJ_NS1C_6thread17LinearCombinationISI_Li1EffLNS1H_9ScaleType4KindE0ELNS_15FloatRoundStyleE2ESI_EENS1_15EpilogueDefaultEEEEEvvEEEEvNT_6ParamsE)
        .other          _ZN7cutlass13device_kernelINS_4gemm6kernel13GemmUniversalIN4cute5tupleIJiiiiEEENS1_10collective13CollectiveMmaINS1_37MainloopSm90TmaGmmaWarpSpecializedFP8ILi3ENS5_IJNS4_1CILi1EEESB_SB_EEENS1_32KernelTmaWarpSpecializedPingpongEEENS5_IJNSA_ILi64EEENSA_ILi128EEESG_EEENS_12float_e4m3_tENS5_IJlSB_lEEESI_SJ_NS4_8TiledMMAINS4_8MMA_AtomIJNS4_4SM904GMMA31MMA_64x128x32_F32E4M3E4M3_SS_TNILNSN_7ScaleInE1ELSP_1EEEEEENS4_6LayoutISC_NS5_IJNSA_ILi0EEEST_ST_EEEEENS5_IJNS4_10UnderscoreESW_SW_EEEEENS4_13SM90_TMA_LOADENS4_14ComposedLayoutINS4_7SwizzleILi3ELi4ELi3EEENS4_18smem_ptr_flag_bitsILi8EEENSS_INS5_IJNSA_ILi8EEESG_EEENS5_IJSG_SB_EEEEEEEvNS4_8identityESZ_S19_vS1A_EENS_8epilogue10collective6detail29Sm90TmaWarpSpecializedAdapterINS1D_15DefaultEpilogueISI_SJ_SJ_NS1C_6thread17LinearCombinationISI_Li1EffLNS1H_9ScaleType4KindE0ELNS_15FloatRoundStyleE2ESI_EENS1_15EpilogueDefaultEEEEEvvEEEEvNT_6ParamsE,@"STO_CUDA_ENTRY STV_DEFAULT"
_ZN7cutlass13device_kernelINS_4gemm6kernel13GemmUniversalIN4cute5tupleIJiiiiEEENS1_10collective13CollectiveMmaINS1_37MainloopSm90TmaGmmaWarpSpecializedFP8ILi3ENS5_IJNS4_1CILi1EEESB_SB_EEENS1_32KernelTmaWarpSpecializedPingpongEEENS5_IJNSA_ILi64EEENSA_ILi128EEESG_EEENS_12float_e4m3_tENS5_IJlSB_lEEESI_SJ_NS4_8TiledMMAINS4_8MMA_AtomIJNS4_4SM904GMMA31MMA_64x128x32_F32E4M3E4M3_SS_TNILNSN_7ScaleInE1ELSP_1EEEEEENS4_6LayoutISC_NS5_IJNSA_ILi0EEEST_ST_EEEEENS5_IJNS4_10UnderscoreESW_SW_EEEEENS4_13SM90_TMA_LOADENS4_14ComposedLayoutINS4_7SwizzleILi3ELi4ELi3EEENS4_18smem_ptr_flag_bitsILi8EEENSS_INS5_IJNSA_ILi8EEESG_EEENS5_IJSG_SB_EEEEEEEvNS4_8identityESZ_S19_vS1A_EENS_8epilogue10collective6detail29Sm90TmaWarpSpecializedAdapterINS1D_15DefaultEpilogueISI_SJ_SJ_NS1C_6thread17LinearCombinationISI_Li1EffLNS1H_9ScaleType4KindE0ELNS_15FloatRoundStyleE2ESI_EENS1_15EpilogueDefaultEEEEEvvEEEEvNT_6ParamsE:
[----:B------:R-:W-:Y:S01]  /*0000*/  LDC R1, c[0x0][0x28] ;  /* 0x00000a00ff017b82 */ /* 0x000fe20000000800 */
[----:B------:R-:W0:Y:S01]  /*0010*/  S2R R13, SR_TID.X ;  /* 0x00000000000d7919 */ /* 0x000e220000002100 */
[----:B------:R-:W-:Y:S01]  /*0020*/  ELECT P0, URZ, PT ;  /* 0x00000000003f782f */ /* 0x000fe20003800000 */
[----:B------:R-:W-:Y:S01]  /*0030*/  BSSY B0, `(.L_x_0) ;  /* 0x000000f000007945 */ /* 0x000fe20003800000 */
[--C-:B0-----:R-:W-:Y:S02]  /*0040*/  SHF.R.U32.HI R0, RZ, 0x5, R13.reuse ;  /* 0x00000005ff007819 */ /* 0x101fe4000001160d */
[----:B------:R-:W-:-:S03]  /*0050*/  SHF.R.U32.HI R4, RZ, 0x7, R13 ;  /* 0x00000007ff047819 */ /* 0x000fc6000001160d */
[----:B------:R-:W0:Y:S04]  /*0060*/  SHFL.IDX PT, R2, R0, RZ, 0x1f ;  /* 0x00001fff00027589 */ /* 0x000e2800000e0000 */
[----:B------:R1:W2:Y:S01]  /*0070*/  SHFL.IDX PT, R5, R4, RZ, 0x1f ;  /* 0x00001fff04057589 */ /* 0x0002a200000e0000 */
[----:B0-----:R-:W-:-:S13]  /*0080*/  ISETP.NE.OR P0, PT, R2, RZ, !P0 ;  /* 0x000000ff0200720c */ /* 0x001fda0004705670 */
[----:B-12---:R-:W-:Y:S05]  /*0090*/  @P0 BRA `(.L_x_1) ;  /* 0x0000000000200947 */ /* 0x006fea0003800000 */
[----:B------:R-:W-:Y:S02]  /*00a0*/  ULDC.64 UR4, c[0x0][0x198] ;  /* 0x0000660000047ab9 */ /* 0x000fe40000000a00 */
[----:B------:R-:W-:Y:S02]  /*00b0*/  UIADD3 UR6, UP0, UR4, 0xf0, URZ ;  /* 0x000000f004067890 */ /* 0x000fe4000ff1e03f */
[----:B------:R-:W-:Y:S02]  /*00c0*/  UIADD3 UR4, UP1, UR4, 0x1f0, URZ ;  /* 0x000001f004047890 */ /* 0x000fe4000ff3e03f */
[----:B------:R-:W-:Y:S02]  /*00d0*/  UIADD3.X UR7, URZ, UR5, URZ, UP0, !UPT ;  /* 0x000000053f077290 */ /* 0x000fe400087fe43f */
[----:B------:R-:W-:-:S07]  /*00e0*/  UIADD3.X UR5, URZ, UR5, URZ, UP1, !UPT ;  /* 0x000000053f057290 */ /* 0x000fce0008ffe43f */
[----:B------:R0:W-:Y:S02]  /*00f0*/  UTMACCTL.PF [UR6] ;  /* 0x00000000060079b9 */ /* 0x0001e40008040000 */
[----:B------:R0:W-:Y:S02]  /*0100*/  UTMACCTL.PF [UR4] ;  /* 0x00000000040079b9 */ /* 0x0001e40008040000 */
[----:B0-----:R-:W-:Y:S01]  /*0110*/  NOP ;  /* 0x0000000000007918 */ /* 0x001fe20000000000 */
.L_x_1:
[----:B------:R-:W-:Y:S05]  /*0120*/  BSYNC B0 ;  /* 0x0000000000007941 */ /* 0x000fea0003800000 */
.L_x_0:
[----:B------:R-:W0:Y:S02]  /*0130*/  SHFL.IDX PT, R3, R0, RZ, 0x1f ;  /* 0x00001fff00037589 */ /* 0x000e2400000e0000 */
[----:B0-----:R-:W-:-:S13]  /*0140*/  ISETP.NE.AND P0, PT, R3, RZ, PT ;  /* 0x000000ff0300720c */ /* 0x001fda0003f05270 */
[----:B------:R-:W-:Y:S05]  /*0150*/  @P0 BRA `(.L_x_2) ;  /* 0x0000000000500947 */ /* 0x000fea0003800000 */
[----:B------:R-:W0:Y:S01]  /*0160*/  S2UR UR8, SR_CgaCtaId ;  /* 0x00000000000879c3 */ /* 0x000e220000008800 */
[----:B------:R-:W-:Y:S01]  /*0170*/  UMOV UR4, 0x400 ;  /* 0x0000040000047882 */ /* 0x000fe20000000000 */
[----:B------:R-:W-:Y:S01]  /*0180*/  UMOV UR5, 0x1 ;  /* 0x0000000100057882 */ /* 0x000fe20000000000 */
[----:B------:R-:W-:Y:S01]  /*0190*/  UMOV UR6, 0x80 ;  /* 0x0000008000067882 */ /* 0x000fe20000000000 */
[----:B------:R-:W-:Y:S01]  /*01a0*/  ELECT P0, URZ, PT ;  /* 0x00000000003f782f */ /* 0x000fe20003800000 */
[----:B------:R-:W-:-:S04]  /*01b0*/  UIADD3 UR6, -UR6, 0x100000, URZ ;  /* 0x0010000006067890 */ /* 0x000fc8000fffe13f */
[----:B------:R-:W-:Y:S02]  /*01c0*/  USHF.L.U32 UR7, UR6, 0xb, URZ ;  /* 0x0000000b06077899 */ /* 0x000fe4000800063f */
[----:B------:R-:W-:Y:S02]  /*01d0*/  USHF.L.U32 UR6, UR6, 0x1, URZ ;  /* 0x0000000106067899 */ /* 0x000fe4000800063f */
[----:B0-----:R-:W-:Y:S02]  /*01e0*/  ULEA UR8, UR8, UR4, 0x18 ;  /* 0x0000000408087291 */ /* 0x001fe4000f8ec03f */
[----:B------:R-:W-:-:S04]  /*01f0*/  UIADD3 UR4, -UR5, 0x100000, URZ ;  /* 0x0010000005047890 */ /* 0x000fc8000fffe13f */
[----:B------:R-:W-:Y:S02]  /*0200*/  USHF.L.U32 UR5, UR4, 0xb, URZ ;  /* 0x0000000b04057899 */ /* 0x000fe4000800063f */
[----:B------:R-:W-:Y:S01]  /*0210*/  USHF.L.U32 UR4, UR4, 0x1, URZ ;  /* 0x0000000104047899 */ /* 0x000fe2000800063f */
[----:B------:R-:W0:Y:S11]  /*0220*/  FENCE.VIEW.ASYNC.S ;  /* 0x00000000000073c6 */ /* 0x000e360000000000 */
[----:B0-----:R0:W1:Y:S01]  /*0230*/  SYNCS.EXCH.64 URZ, [UR8], UR4 ;  /* 0x00000004083f75b2 */ /* 0x0010620008000100 */
[----:B------:R0:W2:Y:S01]  /*0240*/  SYNCS.EXCH.64 URZ, [UR8+0x18], UR6 ;  /* 0x00001806083f75b2 */ /* 0x0000a20008000100 */
[----:B------:R0:W3:Y:S01]  /*0250*/  SYNCS.EXCH.64 URZ, [UR8+0x8], UR4 ;  /* 0x00000804083f75b2 */ /* 0x0000e20008000100 */
[----:B------:R0:W4:Y:S01]  /*0260*/  SYNCS.EXCH.64 URZ, [UR8+0x20], UR6 ;  /* 0x00002006083f75b2 */ /* 0x0001220008000100 */
[----:B------:R0:W0:Y:S01]  /*0270*/  SYNCS.EXCH.64 URZ, [UR8+0x10], UR4 ;  /* 0x00001004083f75b2 */ /* 0x0000220008000100 */
[----:B------:R0:W0:Y:S01]  /*0280*/  SYNCS.EXCH.64 URZ, [UR8+0x28], UR6 ;  /* 0x00002806083f75b2 */ /* 0x0000220008000100 */
[----:B------:R-:W-:Y:S01]  /*0290*/  NOP ;  /* 0x0000000000007918 */ /* 0x000fe20000000000 */
.L_x_2:
[----:B------:R-:W5:Y:S01]  /*02a0*/  SHFL.IDX PT, R6, R0, RZ, 0x1f ;  /* 0x00001fff00067589 */ /* 0x000f6200000e0000 */
[----:B------:R-:W-:Y:S01]  /*02b0*/  ELECT P0, URZ, PT ;  /* 0x00000000003f782f */ /* 0x000fe20003800000 */
[----:B------:R-:W-:Y:S01]  /*02c0*/  NOP ;  /* 0x0000000000007918 */ /* 0x000fe20000000000 */
[----:B------:R-:W-:Y:S01]  /*02d0*/  ELECT P1, URZ, PT ;  /* 0x00000000003f782f */ /* 0x000fe20003820000 */
[----:B------:R1:W2:Y:S01]  /*02e0*/  SHFL.IDX PT, R3, R0, RZ, 0x1f ;  /* 0x00001fff00037589 */ /* 0x0002a200000e0000 */
[----:B0-----:R-:W-:Y:S01]  /*02f0*/  UMOV UR4, 0x20 ;  /* 0x0000002000047882 */ /* 0x001fe20000000000 */
[----:B------:R-:W-:Y:S01]  /*0300*/  UMOV UR11, 0x80 ;  /* 0x00000080000b7882 */ /* 0x000fe20000000000 */
[----:B------:R-:W-:Y:S01]  /*0310*/  ULDC.64 UR12, c[0x0][0x598] ;  /* 0x00016600000c7ab9 */ /* 0x000fe20000000a00 */
[----:B------:R-:W0:Y:S01]  /*0320*/  SHFL.IDX PT, R4, R4, RZ, 0x1f ;  /* 0x00001fff04047589 */ /* 0x000e2200000e0000 */
[----:B------:R-:W-:Y:S01]  /*0330*/  NOP ;  /* 0x0000000000007918 */ /* 0x000fe20000000000 */
[----:B------:R-:W-:Y:S01]  /*0340*/  VIADD R33, R5, 0xffffffff ;  /* 0xffffffff05217836 */ /* 0x000fe20000000000 */
[----:B------:R-:W-:Y:S01]  /*0350*/  ULDC.64 UR14, c[0x0][0x208] ;  /* 0x00008200000e7ab9 */ /* 0x000fe20000000a00 */
[----:B-1----:R-:W-:-:S02]  /*0360*/  SHF.R.S32.HI R0, RZ, 0x1f, R13 ;  /* 0x0000001fff007819 */ /* 0x002fc4000001140d */
[----:B------:R-:W-:Y:S02]  /*0370*/  ISETP.NE.AND P3, PT, R5, RZ, PT ;  /* 0x000000ff0500720c */ /* 0x000fe40003f65270 */
[----:B------:R-:W-:Y:S02]  /*0380*/  LEA.HI R0, R0, R13, RZ, 0x7 ;  /* 0x0000000d00007211 */ /* 0x000fe400078f38ff */
[----:B------:R-:W-:Y:S02]  /*0390*/  ISETP.GE.U32.AND P2, PT, R33, 0x2, PT ;  /* 0x000000022100780c */ /* 0x000fe40003f46070 */
[----:B------:R-:W-:Y:S02]  /*03a0*/  LOP3.LUT R0, R0, 0xffffff80, RZ, 0xc0, !PT ;  /* 0xffffff8000007812 */ /* 0x000fe400078ec0ff */
[----:B-----5:R-:W-:-:S03]  /*03b0*/  ISETP.NE.OR P0, PT, R6, RZ, !P0 ;  /* 0x000000ff0600720c */ /* 0x020fc60004705670 */
[----:B------:R-:W-:Y:S01]  /*03c0*/  IMAD.IADD R11, R13, 0x1, -R0 ;  /* 0x000000010d0b7824 */ /* 0x000fe200078e0a00 */
[----:B--2---:R-:W-:Y:S02]  /*03d0*/  ISETP.NE.OR P1, PT, R3, RZ, !P1 ;  /* 0x000000ff0300720c */ /* 0x004fe40004f25670 */
[----:B------:R-:W-:-:S04]  /*03e0*/  SHF.R.S32.HI R3, RZ, 0x1f, R2 ;  /* 0x0000001fff037819 */ /* 0x000fc80000011402 */
[----:B------:R-:W-:-:S03]  /*03f0*/  LEA.HI R3, R3, R2, RZ, 0x2 ;  /* 0x0000000203037211 */ /* 0x000fc600078f10ff */
[----:B------:R-:W-:Y:S01]  /*0400*/  VOTEU.ALL UP0, P0 ;  /* 0x00000000003f7886 */ /* 0x000fe20000000000 */
[----:B------:R-:W-:-:S03]  /*0410*/  LOP3.LUT R3, R3, 0xfffffffc, RZ, 0xc0, !PT ;  /* 0xfffffffc03037812 */ /* 0x000fc600078ec0ff */
[----:B------:R-:W-:Y:S01]  /*0420*/  VOTEU.ALL UP1, P1 ;  /* 0x00000000003f7886 */ /* 0x000fe20000820000 */
[----:B------:R-:W1:Y:S01]  /*0430*/  @!UP0 S2UR UR7, SR_CgaCtaId ;  /* 0x00000000000789c3 */ /* 0x000e620000008800 */
[----:B------:R-:W-:Y:S01]  /*0440*/  @!UP0 UMOV UR6, 0x400 ;  /* 0x0000040000068882 */ /* 0x000fe20000000000 */
[----:B------:R-:W-:-:S04]  /*0450*/  @!UP0 UIADD3 UR4, -UR4, 0x100000, URZ ;  /* 0x0010000004048890 */ /* 0x000fc8000fffe13f */
[----:B------:R-:W-:Y:S02]  /*0460*/  @!UP0 USHF.L.U32 UR5, UR4, 0xb, URZ ;  /* 0x0000000b04058899 */ /* 0x000fe4000800063f */
[----:B------:R-:W-:Y:S01]  /*0470*/  @!UP0 USHF.L.U32 UR4, UR4, 0x1, URZ ;  /* 0x0000000104048899 */ /* 0x000fe2000800063f */
[----:B------:R-:W-:Y:S01]  /*0480*/  IMAD.IADD R20, R2, 0x1, -R3 ;  /* 0x0000000102147824 */ /* 0x000fe200078e0a03 */
[----:B------:R-:W-:Y:S01]  /*0490*/  @!UP1 UMOV UR9, 0x400 ;  /* 0x0000040000099882 */ /* 0x000fe20000000000 */
[----:B------:R-:W-:Y:S01]  /*04a0*/  VOTEU.ALL UP2, P1 ;  /* 0x00000000003f7886 */ /* 0x000fe20000840000 */
[----:B------:R-:W-:Y:S01]  /*04b0*/  VOTEU.ALL UP3, P1 ;  /* 0x00000000003f7886 */ /* 0x000fe20000860000 */
[----:B------:R-:W-:Y:S01]  /*04c0*/  VOTEU.ALL UP4, P1 ;  /* 0x00000000003f7886 */ /* 0x000fe20000880000 */
[----:B------:R-:W2:Y:S01]  /*04d0*/  @!UP1 S2UR UR10, SR_CgaCtaId ;  /* 0x00000000000a99c3 */ /* 0x000ea20000008800 */
[----:B------:R-:W-:Y:S01]  /*04e0*/  VOTEU.ALL UP5, P1 ;  /* 0x00000000003f7886 */ /* 0x000fe200008a0000 */
[----:B------:R-:W-:-:S04]  /*04f0*/  ISETP.NE.U32.AND P1, PT, RZ, UR12, PT ;  /* 0x0000000cff007c0c */ /* 0x000fc8000bf25070 */
[----:B------:R-:W-:Y:S01]  /*0500*/  ISETP.NE.AND.EX P1, PT, RZ, UR13, PT, P1 ;  /* 0x0000000dff007c0c */ /* 0x000fe2000bf25310 */
[----:B-1----:R-:W-:Y:S02]  /*0510*/  @!UP0 ULEA UR8, UR7, UR6, 0x18 ;  /* 0x0000000607088291 */ /* 0x002fe4000f8ec03f */
[----:B------:R-:W-:-:S04]  /*0520*/  @!UP1 UIADD3 UR6, -UR11, 0x100000, URZ ;  /* 0x001000000b069890 */ /* 0x000fc8000fffe13f */
[----:B------:R-:W-:Y:S02]  /*0530*/  @!UP1 USHF.L.U32 UR7, UR6, 0xb, URZ ;  /* 0x0000000b06079899 */ /* 0x000fe4000800063f */
[----:B------:R-:W-:Y:S01]  /*0540*/  @!UP1 USHF.L.U32 UR6, UR6, 0x1, URZ ;  /* 0x0000000106069899 */ /* 0x000fe2000800063f */
[----:B0-----:R-:W-:Y:S01]  /*0550*/  R2UR UR11, R4 ;  /* 0x00000000040b72ca */ /* 0x001fe200000e0000 */
[----:B------:R-:W-:Y:S01]  /*0560*/  VOTEU.ALL UP0, P0 ;  /* 0x00000000003f7886 */ /* 0x000fe20000000000 */
[----:B--2---:R-:W-:Y:S01]  /*0570*/  @!UP1 ULEA UR9, UR10, UR9, 0x18 ;  /* 0x000000090a099291 */ /* 0x004fe2000f8ec03f */
[----:B------:R-:W-:Y:S01]  /*0580*/  VOTEU.ALL UP1, P0 ;  /* 0x00000000003f7886 */ /* 0x000fe20000020000 */
[C---:B------:R-:W-:Y:S01]  /*0590*/  ISETP.NE.AND P0, PT, R20.reuse, 0x3, PT ;  /* 0x000000031400780c */ /* 0x040fe20003f05270 */
[----:B------:R-:W0:Y:S02]  /*05a0*/  FENCE.VIEW.ASYNC.S ;  /* 0x00000000000073c6 */ /* 0x000e240000000000 */
[----:B0-----:R0:W3:Y:S01]  /*05b0*/  @!UP0 SYNCS.EXCH.64 URZ, [UR8+0x60], UR4 ;  /* 0x00006004083f85b2 */ /* 0x0010e20008000100 */
[----:B------:R-:W-:-:S04]  /*05c0*/  ISETP.EQ.OR P0, PT, R20, RZ, !P0 ;  /* 0x000000ff1400720c */ /* 0x000fc80004702670 */
[----:B------:R-:W-:-:S04]  /*05d0*/  ISETP.EQ.AND P0, PT, R5, RZ, P0 ;  /* 0x000000ff0500720c */ /* 0x000fc80000702270 */
[----:B------:R-:W-:-:S04]  /*05e0*/  SEL R7, RZ, 0x1, !P0 ;  /* 0x00000001ff077807 */ /* 0x000fc80004000000 */
[----:B------:R-:W-:Y:S01]  /*05f0*/  SEL R7, R7, 0x2, P2 ;  /* 0x0000000207077807 */ /* 0x000fe20001000000 */
[----:B------:R0:W3:Y:S01]  /*0600*/  @!UP1 SYNCS.EXCH.64 URZ, [UR8+0x68], UR4 ;  /* 0x00006804083f95b2 */ /* 0x0000e20008000100 */
[----:B------:R-:W-:Y:S01]  /*0610*/  NOP ;  /* 0x0000000000007918 */ /* 0x000fe20000000000 */
[----:B------:R0:W3:Y:S01]  /*0620*/  @!UP2 SYNCS.EXCH.64 URZ, [UR9+0x40], UR6 ;  /* 0x00004006093fa5b2 */ /* 0x0000e20008000100 */
[----:B------:R0:W3:Y:S01]  /*0630*/  @!UP3 SYNCS.EXCH.64 URZ, [UR9+0x48], UR6 ;  /* 0x00004806093fb5b2 */ /* 0x0000e20008000100 */
[----:B------:R0:W3:Y:S01]  /*0640*/  @!UP4 SYNCS.EXCH.64 URZ, [UR9+0x50], UR6 ;  /* 0x00005006093fc5b2 */ /* 0x0000e20008000100 */
[----:B------:R0:W3:Y:S01]  /*0650*/  @!UP5 SYNCS.EXCH.64 URZ, [UR9+0x58], UR6 ;  /* 0x00005806093fd5b2 */ /* 0x0000e20008000100 */
[----:B------:R-:W-:Y:S01]  /*0660*/  NOP ;  /* 0x0000000000007918 */ /* 0x000fe20000000000 */
[----:B---34-:R-:W-:Y:S06]  /*0670*/  BAR.SYNC.DEFER_BLOCKING 0x0 ;  /* 0x0000000000007b1d */ /* 0x018fec0000010000 */
[----:B0-----:R-:W-:Y:S05]  /*0680*/  @!P1 BRA `(.L_x_3) ;  /* 0x00000000001c9947 */ /* 0x001fea0003800000 */
[----:B------:R-:W0:Y:S02]  /*0690*/  LDC.64 R2, c[0x0][0x598] ;  /* 0x00016600ff027b82 */ /* 0x000e240000000a00 */
[----:B0-----:R-:W2:Y:S02]  /*06a0*/  LDG.E.64 R2, desc[UR14][R2.64] ;  /* 0x0000000e02027981 */ /* 0x001ea4000c1e1b00 */
[----:B--2---:R-:W-:-:S04]  /*06b0*/  ISETP.NE.U32.AND P0, PT, R2, RZ, PT ;  /* 0x000000ff0200720c */ /* 0x004fc80003f05070 */
[----:B------:R-:W-:-:S13]  /*06c0*/  ISETP.NE.AND.EX P0, PT, R3, RZ, PT, P0 ;  /* 0x000000ff0300720c */ /* 0x000fda0003f05300 */
[----:B------:R-:W-:Y:S05]  /*06d0*/  @!P0 BRA `(.L_x_3) ;  /* 0x0000000000088947 */ /* 0x000fea0003800000 */
[----:B------:R2:W5:Y:S01]  /*06e0*/  LD.E R10, desc[UR14][R2.64] ;  /* 0x0000000e020a7980 */ /* 0x000562000c101900 */
[----:B------:R-:W-:Y:S05]  /*06f0*/  BRA `(.L_x_4) ;  /* 0x0000000000207947 */ /* 0x000fea0003800000 */
.L_x_3:
[----:B------:R-:W-:Y:S02]  /*0700*/  ULDC.64 UR4, c[0x0][0x588] ;  /* 0x0001620000047ab9 */ /* 0x000fe40000000a00 */
[----:B------:R-:W-:-:S04]  /*0710*/  ISETP.NE.U32.AND P0, PT, RZ, UR4, PT ;  /* 0x00000004ff007c0c */ /* 0x000fc8000bf05070 */
[----:B------:R-:W-:-:S13]  /*0720*/  ISETP.NE.AND.EX P0, PT, RZ, UR5, PT, P0 ;  /* 0x00000005ff007c0c */ /* 0x000fda000bf05300 */
[----:B------:R-:W-:Y:S05]  /*0730*/  @!P0 BRA `(.L_x_5) ;  /* 0x00000000000c8947 */ /* 0x000fea0003800000 */
[----:B------:R-:W0:Y:S02]  /*0740*/  LDC.64 R2, c[0x0][0x588] ;  /* 0x00016200ff027b82 */ /* 0x000e240000000a00 */
[----:B0-----:R1:W5:Y:S01]  /*0750*/  LDG.E R10, desc[UR14][R2.64] ;  /* 0x0000000e020a7981 */ /* 0x001362000c1e1900 */
[----:B------:R-:W-:Y:S05]  /*0760*/  BRA `(.L_x_4) ;  /* 0x0000000000047947 */ /* 0x000fea0003800000 */
.L_x_5:
[----:B------:R-:W0:Y:S02]  /*0770*/  LDC R10, c[0x0][0x580] ;  /* 0x00016000ff0a7b82 */ /* 0x000e240000000800 */
.L_x_4:
[----:B------:R-:W-:Y:S02]  /*0780*/  ULDC.64 UR4, c[0x0][0x5a0] ;  /* 0x0001680000047ab9 */ /* 0x000fe40000000a00 */
[----:B------:R-:W-:-:S04]  /*0790*/  ISETP.NE.U32.AND P0, PT, RZ, UR4, PT ;  /* 0x00000004ff007c0c */ /* 0x000fc8000bf05070 */
[----:B------:R-:W-:-:S13]  /*07a0*/  ISETP.NE.AND.EX P0, PT, RZ, UR5, PT, P0 ;  /* 0x00000005ff007c0c */ /* 0x000fda000bf05300 */
[----:B------:R-:W-:Y:S05]  /*07b0*/  @!P0 BRA `(.L_x_6) ;  /* 0x00000000001c8947 */ /* 0x000fea0003800000 */
[----:B-12---:R-:W1:Y:S02]  /*07c0*/  LDC.64 R2, c[0x0][0x5a0] ;  /* 0x00016800ff027b82 */ /* 0x006e640000000a00 */
[----:B-1----:R-:W2:Y:S02]  /*07d0*/  LDG.E.64 R2, desc[UR14][R2.64] ;  /* 0x0000000e02027981 */ /* 0x002ea4000c1e1b00 */
[----:B--2---:R-:W-:-:S04]  /*07e0*/  ISETP.NE.U32.AND P0, PT, R2, RZ, PT ;  /* 0x000000ff0200720c */ /* 0x004fc80003f05070 */
[----:B------:R-:W-:-:S13]  /*07f0*/  ISETP.NE.AND.EX P0, PT, R3, RZ, PT, P0 ;  /* 0x000000ff0300720c */ /* 0x000fda0003f05300 */
[----:B------:R-:W-:Y:S05]  /*0800*/  @!P0 BRA `(.L_x_6) ;  /* 0x0000000000088947 */ /* 0x000fea0003800000 */
[----:B------:R1:W5:Y:S01]  /*0810*/  LD.E R12, desc[UR14][R2.64] ;  /* 0x0000000e020c7980 */ /* 0x000362000c101900 */
[----:B------:R-:W-:Y:S05]  /*0820*/  BRA `(.L_x_7) ;  /* 0x0000000000207947 */ /* 0x000fea0003800000 */
.L_x_6:
[----:B------:R-:W-:Y:S02]  /*0830*/  ULDC.64 UR4, c[0x0][0x590] ;  /* 0x0001640000047ab9 */ /* 0x000fe40000000a00 */
[----:B------:R-:W-:-:S04]  /*0840*/  ISETP.NE.U32.AND P0, PT, RZ, UR4, PT ;  /* 0x00000004ff007c0c */ /* 0x000fc8000bf05070 */
[----:B------:R-:W-:-:S13]  /*0850*/  ISETP.NE.AND.EX P0, PT, RZ, UR5, PT, P0 ;  /* 0x00000005ff007c0c */ /* 0x000fda000bf05300 */
[----:B------:R-:W-:Y:S05]  /*0860*/  @!P0 BRA `(.L_x_8) ;  /* 0x00000000000c8947 */ /* 0x000fea0003800000 */
[----:B-12---:R-:W1:Y:S02]  /*0870*/  LDC.64 R2, c[0x0][0x590] ;  /* 0x00016400ff027b82 */ /* 0x006e640000000a00 */
[----:B-1----:R4:W5:Y:S01]  /*0880*/  LDG.E R12, desc[UR14][R2.64] ;  /* 0x0000000e020c7981 */ /* 0x002962000c1e1900 */
[----:B------:R-:W-:Y:S05]  /*0890*/  BRA `(.L_x_7) ;  /* 0x0000000000047947 */ /* 0x000fea0003800000 */
.L_x_8:
[----:B------:R-:W3:Y:S02]  /*08a0*/  LDC R12, c[0x0][0x584] ;  /* 0x00016100ff0c7b82 */ /* 0x000ee40000000800 */
.L_x_7:
[----:B------:R-:W0:Y:S01]  /*08b0*/  LDC R0, c[0x0][0x65c] ;  /* 0x00019700ff007b82 */ /* 0x000e220000000800 */
[----:B------:R-:W1:Y:S01]  /*08c0*/  S2R R21, SR_CTAID.Y ;  /* 0x0000000000157919 */ /* 0x000e620000002600 */
[----:B------:R-:W-:Y:S01]  /*08d0*/  ULDC UR8, c[0x0][0x28c] ;  /* 0x0000a30000087ab9 */ /* 0x000fe20000000800 */
[----:B------:R-:W-:Y:S01]  /*08e0*/  ISETP.NE.AND P0, PT, R5, 0x2, PT ;  /* 0x000000020500780c */ /* 0x000fe20003f05270 */
[----:B------:R-:W-:Y:S01]  /*08f0*/  UIADD3 UR8, UR8, 0x7f, URZ ;  /* 0x0000007f08087890 */ /* 0x000fe2000fffe03f */
[----:B------:R-:W3:Y:S01]  /*0900*/  S2R R14, SR_CTAID.X ;  /* 0x00000000000e7919 */ /* 0x000ee20000002500 */
[----:B------:R-:W-:Y:S01]  /*0910*/  UMOV UR5, URZ ;  /* 0x0000003f00057c82 */ /* 0x000fe20008000000 */
[----:B------:R-:W-:Y:S01]  /*0920*/  UMOV UR4, URZ ;  /* 0x0000003f00047c82 */ /* 0x000fe20008000000 */
[----:B------:R-:W-:-:S04]  /*0930*/  USHF.R.S32.HI UR9, URZ, 0x1f, UR8 ;  /* 0x0000001f3f097899 */ /* 0x000fc80008011408 */
[----:B------:R-:W-:-:S04]  /*0940*/  ULEA.HI UR9, UR9, UR8, URZ, 0x7 ;  /* 0x0000000809097291 */ /* 0x000fc8000f8f383f */
[----:B------:R-:W-:Y:S01]  /*0950*/  USHF.R.S32.HI UR13, URZ, 0x7, UR9 ;  /* 0x000000073f0d7899 */ /* 0x000fe20008011409 */
[----:B0-----:R-:W-:-:S13]  /*0960*/  ISETP.NE.AND P2, PT, R0, 0x1, PT ;  /* 0x000000010000780c */ /* 0x001fda0003f45270 */
[----:B------:R-:W3:Y:S01]  /*0970*/  @P2 LDC R15, c[0x0][0x10] ;  /* 0x00000400ff0f2b82 */ /* 0x000ee20000000800 */
[----:B-12-4-:R-:W-:Y:S02]  /*0980*/  @P2 IMAD.MOV.U32 R2, RZ, RZ, R21 ;  /* 0x000000ffff022224 */ /* 0x016fe400078e0015 */
[----:B------:R-:W-:Y:S02]  /*0990*/  @P2 IMAD.MOV.U32 R3, RZ, RZ, RZ ;  /* 0x000000ffff032224 */ /* 0x000fe400078e00ff */
[----:B------:R-:W-:-:S03]  /*09a0*/  @P2 IMAD.MOV.U32 R5, RZ, RZ, RZ ;  /* 0x000000ffff052224 */ /* 0x000fc600078e00ff */
[----:B------:R-:W0:Y:S01]  /*09b0*/  @!P2 LDC R9, c[0x0][0xc] ;  /* 0x00000300ff09ab82 */ /* 0x000e220000000800 */
[----:B------:R-:W-:Y:S01]  /*09c0*/  ULDC UR6, c[0x0][0xc] ;  /* 0x0000030000067ab9 */ /* 0x000fe20000000800 */
[----:B------:R-:W-:Y:S02]  /*09d0*/  ULDC UR7, c[0x0][0x10] ;  /* 0x0000040000077ab9 */ /* 0x000fe40000000800 */
[----:B------:R-:W-:-:S04]  /*09e0*/  UIMAD.WIDE.U32 UR6, UR6, UR7, URZ ;  /* 0x00000007060672a5 */ /* 0x000fc8000f8e003f */
[----:B------:R-:W1:Y:S01]  /*09f0*/  LDC R8, c[0x0][0x14] ;  /* 0x00000500ff087b82 */ /* 0x000e620000000800 */
[----:B---3--:R-:W-:-:S04]  /*0a00*/  @P2 IMAD.WIDE.U32 R2, R14, R15, R2 ;  /* 0x0000000f0e022225 */ /* 0x008fc800078e0002 */
[----:B------:R-:W-:Y:S02]  /*0a10*/  IMAD.MOV.U32 R15, RZ, RZ, RZ ;  /* 0x000000ffff0f7224 */ /* 0x000fe400078e00ff */
[----:B------:R-:W-:Y:S02]  /*0a20*/  @P2 IMAD.IADD R3, R3, 0x1, R5 ;  /* 0x0000000103032824 */ /* 0x000fe400078e0205 */
[----:B0-----:R-:W-:-:S04]  /*0a30*/  @!P2 IMAD.WIDE.U32 R4, R9, R21, R14 ;  /* 0x000000150904a225 */ /* 0x001fc800078e000e */
[----:B------:R-:W-:Y:S02]  /*0a40*/  @!P2 IMAD.MOV.U32 R2, RZ, RZ, R4 ;  /* 0x000000ffff02a224 */ /* 0x000fe400078e0004 */
[----:B------:R-:W-:Y:S02]  /*0a50*/  @!P2 IMAD.MOV.U32 R3, RZ, RZ, R5 ;  /* 0x000000ffff03a224 */ /* 0x000fe400078e0005 */
[C---:B-1----:R-:W-:Y:S02]  /*0a60*/  IMAD R17, R8.reuse, UR7, RZ ;  /* 0x0000000708117c24 */ /* 0x042fe4000f8e02ff */
[----:B------:R-:W-:Y:S01]  /*0a70*/  IMAD.WIDE.U32 R8, R8, UR6, RZ ;  /* 0x0000000608087c25 */ /* 0x000fe2000f8e00ff */
[----:B------:R-:W-:-:S03]  /*0a80*/  ULDC.64 UR6, c[0x0][0x650] ;  /* 0x0001940000067ab9 */ /* 0x000fc60000000a00 */
[----:B------:R-:W-:Y:S01]  /*0a90*/  IMAD.IADD R0, R9, 0x1, R17 ;  /* 0x0000000109007824 */ /* 0x000fe200078e0211 */
[----:B------:R-:W-:Y:S06]  /*0aa0*/  @P0 BRA `(.L_x_9) ;  /* 0x0000000000200947 */ /* 0x000fec0003800000 */
[----:B------:R-:W-:Y:S01]  /*0ab0*/  UISETP.GE.U32.AND UP0, UPT, UR13, 0x3, UPT ;  /* 0x000000030d00788c */ /* 0x000fe2000bf06070 */
[----:B------:R-:W-:Y:S01]  /*0ac0*/  IADD3 R2, P0, R2, R8, RZ ;  /* 0x0000000802027210 */ /* 0x000fe20007f1e0ff */
[----:B------:R-:W-:-:S04]  /*0ad0*/  UIMAD.WIDE.U32 UR4, UR13, -0x55555555, URZ ;  /* 0xaaaaaaab0d0478a5 */ /* 0x000fc8000f8e003f */
[----:B------:R-:W-:Y:S01]  /*0ae0*/  USHF.R.U32.HI UR5, URZ, 0x1, UR5 ;  /* 0x000000013f057899 */ /* 0x000fe20008011605 */
[----:B------:R-:W-:Y:S02]  /*0af0*/  IMAD.X R3, R0, 0x1, R3, P0 ;  /* 0x0000000100037824 */ /* 0x000fe400000e0603 */
[----:B------:R-:W-:Y:S02]  /*0b00*/  UMOV UR4, URZ ;  /* 0x0000003f00047c82 */ /* 0x000fe40008000000 */
[----:B------:R-:W-:Y:S02]  /*0b10*/  @UP0 ULOP3.LUT UR4, UR5, 0x1, URZ, 0xc0, !UPT ;  /* 0x0000000105040892 */ /* 0x000fe4000f8ec03f */
[----:B------:R-:W-:-:S12]  /*0b20*/  UIMAD UR5, UR5, -0x3, UR13 ;  /* 0xfffffffd050578a4 */ /* 0x000fd8000f8e020d */
.L_x_9:
[----:B------:R-:W-:Y:S01]  /*0b30*/  ISETP.GE.U32.AND P0, PT, R2, UR6, PT ;  /* 0x0000000602007c0c */ /* 0x000fe2000bf06070 */
[----:B------:R-:W-:Y:S01]  /*0b40*/  IMAD.MOV.U32 R6, RZ, RZ, -0x1 ;  /* 0xffffffffff067424 */ /* 0x000fe200078e00ff */
[----:B------:R-:W-:Y:S01]  /*0b50*/  PRMT R16, RZ, 0x7610, R16 ;  /* 0x00007610ff107816 */ /* 0x000fe20000000010 */
[----:B------:R-:W-:Y:S01]  /*0b60*/  IMAD.MOV.U32 R5, RZ, RZ, -0x1 ;  /* 0xffffffffff057424 */ /* 0x000fe200078e00ff */
[----:B------:R-:W-:Y:S01]  /*0b70*/  ISETP.GE.U32.AND.EX P0, PT, R3, UR7, PT, P0 ;  /* 0x0000000703007c0c */ /* 0x000fe2000bf06100 */
[----:B------:R-:W-:-:S12]  /*0b80*/  IMAD.MOV.U32 R4, RZ, RZ, -0x1 ;  /* 0xffffffffff047424 */ /* 0x000fd800078e00ff */
[----:B------:R-:W-:Y:S05]  /*0b90*/  @P0 BRA `(.L_x_10) ;  /* 0x00000004005c0947 */ /* 0x000fea0003800000 */
[----:B------:R-:W0:Y:S01]  /*0ba0*/  LDC.64 R24, c[0x0][0x628] ;  /* 0x00018a00ff187b82 */ /* 0x000e220000000a00 */
[----:B------:R-:W-:Y:S02]  /*0bb0*/  IMAD.MOV.U32 R4, RZ, RZ, R2 ;  /* 0x000000ffff047224 */ /* 0x000fe400078e0002 */
[----:B------:R-:W-:-:S05]  /*0bc0*/  IMAD.MOV.U32 R5, RZ, RZ, R3 ;  /* 0x000000ffff057224 */ /* 0x000fca00078e0003 */
[----:B------:R-:W1:Y:S08]  /*0bd0*/  LDC R6, c[0x0][0x630] ;  /* 0x00018c00ff067b82 */ /* 0x000e700000000800 */
[----:B------:R-:W2:Y:S01]  /*0be0*/  LDC.64 R26, c[0x0][0x620] ;  /* 0x00018800ff1a7b82 */ /* 0x000ea20000000a00 */
[----:B0-----:R-:W-:-:S04]  /*0bf0*/  ISETP.NE.U32.AND P0, PT, R24, RZ, PT ;  /* 0x000000ff1800720c */ /* 0x001fc80003f05070 */
[----:B------:R-:W-:-:S13]  /*0c00*/  ISETP.NE.AND.EX P0, PT, R25, RZ, PT, P0 ;  /* 0x000000ff1900720c */ /* 0x000fda0003f05300 */
[----:B-12---:R-:W-:Y:S05]  /*0c10*/  @!P0 BRA `(.L_x_11) ;  /* 0x0000000000288947 */ /* 0x006fea0003800000 */
[----:B------:R-:W0:Y:S02]  /*0c20*/  LDC R19, c[0x0][0x634] ;  /* 0x00018d00ff137b82 */ /* 0x000e240000000800 */
[----:B0-----:R-:W-:-:S05]  /*0c30*/  IADD3 R19, P0, R2, R19, RZ ;  /* 0x0000001302137210 */ /* 0x001fca0007f1e0ff */
[----:B------:R-:W-:-:S04]  /*0c40*/  IMAD.X R23, RZ, RZ, R3, P0 ;  /* 0x000000ffff177224 */ /* 0x000fc800000e0603 */
[----:B------:R-:W-:-:S04]  /*0c50*/  IMAD.WIDE.U32 R4, R23, R24, RZ ;  /* 0x0000001817047225 */ /* 0x000fc800078e00ff */
[----:B------:R-:W-:-:S04]  /*0c60*/  IMAD.WIDE.U32 R16, P0, R19, R25, R4 ;  /* 0x0000001913107225 */ /* 0x000fc80007800004 */
[----:B------:R-:W-:-:S04]  /*0c70*/  IMAD.WIDE.U32 R4, R19, R24, RZ ;  /* 0x0000001813047225 */ /* 0x000fc800078e00ff */
[----:B------:R-:W-:Y:S01]  /*0c80*/  IMAD.X R19, RZ, RZ, RZ, P0 ;  /* 0x000000ffff137224 */ /* 0x000fe200000e06ff */
[----:B------:R-:W-:Y:S01]  /*0c90*/  IADD3 RZ, P0, R5, R16, RZ ;  /* 0x0000001005ff7210 */ /* 0x000fe20007f1e0ff */
[----:B------:R-:W-:-:S04]  /*0ca0*/  IMAD.MOV.U32 R18, RZ, RZ, R17 ;  /* 0x000000ffff127224 */ /* 0x000fc800078e0011 */
[----:B------:R-:W-:-:S08]  /*0cb0*/  IMAD.WIDE.U32.X R4, R23, R25, R18, P0 ;  /* 0x0000001917047225 */ /* 0x000fd000000e0412 */
.L_x_11:
[--C-:B------:R-:W-:Y:S01]  /*0cc0*/  SHF.R.U64 R32, R4, R6, R5.reuse ;  /* 0x0000000604207219 */ /* 0x100fe20000001205 */
[----:B------:R-:W0:Y:S01]  /*0cd0*/  LDC.64 R28, c[0x0][0x640] ;  /* 0x00019000ff1c7b82 */ /* 0x000e220000000a00 */
[----:B------:R-:W-:Y:S01]  /*0ce0*/  I2FP.F32.U32 R4, R14 ;  /* 0x0000000e00047245 */ /* 0x000fe20000201000 */
[----:B------:R-:W-:Y:S01]  /*0cf0*/  ULDC UR6, c[0x0][0x150] ;  /* 0x0000540000067ab9 */ /* 0x000fe20000000800 */
[----:B------:R-:W-:Y:S02]  /*0d00*/  SHF.R.U32.HI R5, RZ, R6, R5 ;  /* 0x00000006ff057219 */ /* 0x000fe40000011605 */
[----:B------:R-:W-:Y:S01]  /*0d10*/  IADD3 R17, P0, RZ, -R32, RZ ;  /* 0x80000020ff117210 */ /* 0x000fe20007f1e0ff */
[----:B------:R-:W-:Y:S01]  /*0d20*/  FMUL R6, R4, UR6 ;  /* 0x0000000604067c20 */ /* 0x000fe20008400000 */
[----:B------:R-:W-:Y:S01]  /*0d30*/  ULDC UR6, c[0x0][0x154] ;  /* 0x0000550000067ab9 */ /* 0x000fe20000000800 */
[----:B------:R-:W1:Y:S02]  /*0d40*/  LDC R18, c[0x0][0x618] ;  /* 0x00018600ff127b82 */ /* 0x000e640000000800 */
[----:B------:R-:W-:-:S02]  /*0d50*/  IMAD.X R19, RZ, RZ, ~R5, P0 ;  /* 0x000000ffff137224 */ /* 0x000fc400000e0e05 */
[----:B------:R-:W2:Y:S01]  /*0d60*/  F2I.U32.TRUNC.NTZ R6, R6 ;  /* 0x0000000600067305 */ /* 0x000ea2000020f000 */
[----:B------:R-:W-:-:S03]  /*0d70*/  IMAD.WIDE.U32 R4, R17, R26, R2 ;  /* 0x0000001a11047225 */ /* 0x000fc600078e0002 */
[----:B------:R-:W3:Y:S01]  /*0d80*/  LDC R15, c[0x0][0x144] ;  /* 0x00005100ff0f7b82 */ /* 0x000ee20000000800 */
[----:B------:R-:W-:-:S04]  /*0d90*/  IMAD R16, R19, R26, RZ ;  /* 0x0000001a13107224 */ /* 0x000fc800078e02ff */
[----:B------:R-:W-:-:S03]  /*0da0*/  IMAD R17, R17, R27, R16 ;  /* 0x0000001b11117224 */ /* 0x000fc600078e0210 */
[----:B------:R-:W4:Y:S01]  /*0db0*/  LDC R22, c[0x0][0x608] ;  /* 0x00018200ff167b82 */ /* 0x000f220000000800 */
[----:B------:R-:W-:Y:S01]  /*0dc0*/  IMAD.IADD R17, R5, 0x1, R17 ;  /* 0x0000000105117824 */ /* 0x000fe200078e0211 */
[----:B0-----:R-:W-:Y:S01]  /*0dd0*/  ISETP.NE.U32.AND P0, PT, R28, RZ, PT ;  /* 0x000000ff1c00720c */ /* 0x001fe20003f05070 */
[----:B--2---:R-:W-:-:S03]  /*0de0*/  IMAD.MOV R5, RZ, RZ, -R6 ;  /* 0x000000ffff057224 */ /* 0x004fc600078e0a06 */
[----:B------:R-:W-:Y:S02]  /*0df0*/  ISETP.NE.AND.EX P0, PT, R29, RZ, PT, P0 ;  /* 0x000000ff1d00720c */ /* 0x000fe40003f05300 */
[----:B------:R-:W0:Y:S01]  /*0e00*/  LDC R19, c[0x0][0x658] ;  /* 0x00019600ff137b82 */ /* 0x000e220000000800 */
[-CC-:B-1----:R-:W-:Y:S02]  /*0e10*/  SHF.R.U64 R26, R4, R18.reuse, R17.reuse ;  /* 0x00000012041a7219 */ /* 0x182fe40000001211 */
[----:B------:R-:W-:Y:S02]  /*0e20*/  I2FP.F32.U32 R4, R21 ;  /* 0x0000001500047245 */ /* 0x000fe40000201000 */
[----:B------:R-:W-:Y:S01]  /*0e30*/  SHF.R.U32.HI R17, RZ, R18, R17 ;  /* 0x00000012ff117219 */ /* 0x000fe20000011611 */
[----:B------:R-:W-:Y:S02]  /*0e40*/  IMAD.MOV.U32 R18, RZ, RZ, 0x1 ;  /* 0x00000001ff127424 */ /* 0x000fe400078e00ff */
[----:B------:R-:W1:Y:S01]  /*0e50*/  LDC R24, c[0x0][0x148] ;  /* 0x00005200ff187b82 */ /* 0x000e620000000800 */
[----:B---3--:R-:W-:-:S02]  /*0e60*/  IMAD R6, R15, R5, R14 ;  /* 0x000000050f067224 */ /* 0x008fc400078e020e */
[----:B------:R-:W-:Y:S01]  /*0e70*/  FMUL R5, R4, UR6 ;  /* 0x0000000604057c20 */ /* 0x000fe20008400000 */
[----:B------:R-:W-:-:S04]  /*0e80*/  IMAD.MOV.U32 R4, RZ, RZ, -0x1 ;  /* 0xffffffffff047424 */ /* 0x000fc800078e00ff */
[----:B------:R-:W2:Y:S01]  /*0e90*/  LDC R25, c[0x0][0x600] ;  /* 0x00018000ff197b82 */ /* 0x000ea20000000800 */
[-CC-:B----4-:R-:W-:Y:S02]  /*0ea0*/  SHF.R.U64 R34, R26, R22.reuse, R17.reuse ;  /* 0x000000161a227219 */ /* 0x190fe40000001211 */
[----:B------:R-:W-:Y:S02]  /*0eb0*/  SHF.R.U32.HI R14, RZ, R22, R17 ;  /* 0x00000016ff0e7219 */ /* 0x000fe40000011611 */
[----:B------:R3:W4:Y:S03]  /*0ec0*/  F2I.U32.TRUNC.NTZ R22, R5 ;  /* 0x0000000500167305 */ /* 0x000726000020f000 */
[----:B------:R-:W1:Y:S01]  /*0ed0*/  LDC R27, c[0x0][0x648] ;  /* 0x00019200ff1b7b82 */ /* 0x000e620000000800 */
[-C--:B0-----:R-:W-:Y:S02]  /*0ee0*/  SHF.R.U64 R36, R34, R19.reuse, R14 ;  /* 0x0000001322247219 */ /* 0x081fe4000000120e */
[----:B------:R-:W-:-:S02]  /*0ef0*/  SHF.L.U32 R4, R4, R19, RZ ;  /* 0x0000001304047219 */ /* 0x000fc400000006ff */
[-C--:B------:R-:W-:Y:S02]  /*0f00*/  SHF.R.U32.HI R14, RZ, R19.reuse, R14 ;  /* 0x00000013ff0e7219 */ /* 0x080fe4000001160e */
[----:B------:R-:W-:Y:S01]  /*0f10*/  SHF.L.U32 R18, R18, R19, RZ ;  /* 0x0000001312127219 */ /* 0x000fe200000006ff */
[----:B------:R-:W0:Y:S01]  /*0f20*/  LDC R31, c[0x0][0x638] ;  /* 0x00018e00ff1f7b82 */ /* 0x000e220000000800 */
[----:B------:R-:W-:Y:S01]  /*0f30*/  LOP3.LUT R19, RZ, R4, RZ, 0x33, !PT ;  /* 0x00000004ff137212 */ /* 0x000fe200078e33ff */
[----:B------:R-:W-:Y:S02]  /*0f40*/  IMAD.MOV.U32 R4, RZ, RZ, R36 ;  /* 0x000000ffff047224 */ /* 0x000fe400078e0024 */
[----:B---3--:R-:W-:-:S04]  /*0f50*/  IMAD.MOV.U32 R5, RZ, RZ, R14 ;  /* 0x000000ffff057224 */ /* 0x008fc800078e000e */
[----:B------:R-:W3:Y:S01]  /*0f60*/  LDC R30, c[0x0][0x610] ;  /* 0x00018400ff1e7b82 */ /* 0x000ee20000000800 */
[----:B----4-:R-:W-:Y:S05]  /*0f70*/  @!P0 BRA `(.L_x_12) ;  /* 0x0000000000288947 */ /* 0x010fea0003800000 */
[----:B------:R-:W4:Y:S02]  /*0f80*/  LDC R17, c[0x0][0x64c] ;  /* 0x00019300ff117b82 */ /* 0x000f240000000800 */
[----:B----4-:R-:W-:-:S05]  /*0f90*/  IADD3 R17, P0, R36, R17, RZ ;  /* 0x0000001124117210 */ /* 0x010fca0007f1e0ff */
        /* <DEDUP_REMOVED lines=8> */
.L_x_12:
[----:B-1----:R-:W-:Y:S01]  /*1020*/  SHF.R.U64 R4, R4, R27, R5 ;  /* 0x0000001b04047219 */ /* 0x002fe20000001205 */
[----:B--2---:R-:W-:Y:S01]  /*1030*/  VIADD R5, R25, 0xffffffff ;  /* 0xffffffff19057836 */ /* 0x004fe20000000000 */
[----:B------:R-:W-:Y:S01]  /*1040*/  LOP3.LUT R19, R34, R19, RZ, 0xc0, !PT ;  /* 0x0000001322137212 */ /* 0x000fe200078ec0ff */
[----:B------:R-:W-:Y:S02]  /*1050*/  IMAD.MOV R22, RZ, RZ, -R22 ;  /* 0x000000ffff167224 */ /* 0x000fe400078e0a16 */
[----:B------:R-:W-:Y:S01]  /*1060*/  IMAD.MOV R14, RZ, RZ, -R4 ;  /* 0x000000ffff0e7224 */ /* 0x000fe200078e0a04 */
[----:B------:R-:W-:Y:S01]  /*1070*/  LOP3.LUT R5, R26, R5, RZ, 0xc0, !PT ;  /* 0x000000051a057212 */ /* 0x000fe200078ec0ff */
[----:B------:R-:W-:Y:S02]  /*1080*/  IMAD R19, R18, R4, R19 ;  /* 0x0000000412137224 */ /* 0x000fe400078e0213 */
[----:B------:R-:W-:Y:S02]  /*1090*/  @P2 IMAD R6, R24, R22, R21 ;  /* 0x0000001618062224 */ /* 0x000fe400078e0215 */
[----:B0-----:R-:W-:-:S02]  /*10a0*/  IMAD R4, R14, R31, R36 ;  /* 0x0000001f0e047224 */ /* 0x001fc400078e0224 */
[----:B---3--:R-:W-:Y:S02]  /*10b0*/  IMAD R6, R19, R30, R6 ;  /* 0x0000001e13067224 */ /* 0x008fe400078e0206 */
[----:B------:R-:W-:Y:S02]  /*10c0*/  IMAD R15, R4, R25, R5 ;  /* 0x00000019040f7224 */ /* 0x000fe400078e0205 */
[----:B------:R-:W-:Y:S02]  /*10d0*/  IMAD.MOV.U32 R16, RZ, RZ, 0x1 ;  /* 0x00000001ff107424 */ /* 0x000fe400078e00ff */
[----:B------:R-:W-:Y:S01]  /*10e0*/  IMAD.MOV.U32 R4, RZ, RZ, R32 ;  /* 0x000000ffff047224 */ /* 0x000fe200078e0020 */
[----:B------:R-:W-:Y:S02]  /*10f0*/  SEL R5, R15, R6, !P2 ;  /* 0x000000060f057207 */ /* 0x000fe40005000000 */
[----:B------:R-:W-:-:S07]  /*1100*/  SEL R6, R6, R15, !P2 ;  /* 0x0000000f06067207 */ /* 0x000fce0005000000 */
.L_x_10:
[----:B------:R-:W-:Y:S05]  /*1110*/  @!P3 BRA `(.L_x_13) ;  /* 0x0000006c00b8b947 */ /* 0x000fea0003800000 */
[----:B------:R-:W-:-:S13]  /*1120*/  ISETP.GT.U32.AND P0, PT, R33, 0x1, PT ;  /* 0x000000012100780c */ /* 0x000fda0003f04070 */
[----:B------:R-:W-:Y:S05]  /*1130*/  @P0 EXIT ;  /* 0x000000000000094d */ /* 0x000fea0003800000 */
.L_x_14:
[----:B------:R-:W-:-:S08]  /*1140*/  NOP ;  /* 0x0000000000007918 */ /* 0x000fd00000000000 */
[----:B------:R-:W0:Y:S02]  /*1150*/  USETMAXREG.TRY_ALLOC.CTAPOOL UP0, 0xe8 ;  /* 0x000000e8000079c8 */ /* 0x000e240008000600 */
[----:B0-----:R-:W-:-:S13]  /*1160*/  PLOP3.LUT P0, PT, PT, PT, UP0, 0x80, 0x0 ;  /* 0x000000000000781c */ /* 0x001fda0003f0f008 */
[----:B------:R-:W-:Y:S05]  /*1170*/  @!P0 BRA `(.L_x_14) ;  /* 0xfffffffc00f08947 */ /* 0x000fea000383ffff */
[----:B------:R-:W-:-:S13]  /*1180*/  LOP3.LUT P0, RZ, R16, 0xff, RZ, 0xc0, !PT ;  /* 0x000000ff10ff7812 */ /* 0x000fda000780c0ff */
[----:B------:R-:W-:Y:S05]  /*1190*/  @!P0 EXIT ;  /* 0x000000000000894d */ /* 0x000fea0003800000 */
[----:B------:R-:W0:Y:S01]  /*11a0*/  S2UR UR6, SR_CgaCtaId ;  /* 0x00000000000679c3 */ /* 0x000e220000008800 */
[----:B------:R-:W-:Y:S01]  /*11b0*/  SHF.R.S32.HI R14, RZ, 0x1f, R11 ;  /* 0x0000001fff0e7819 */ /* 0x000fe2000001140b */
[----:B------:R-:W-:Y:S01]  /*11c0*/  UIADD3 UR7, UR11, -0x1, URZ ;  /* 0xffffffff0b077890 */ /* 0x000fe2000fffe03f */
[----:B------:R-:W-:Y:S01]  /*11d0*/  LOP3.LUT R146, R7, 0x1, RZ, 0xfc, !PT ;  /* 0x0000000107927812 */ /* 0x000fe200078efcff */
[----:B------:R-:W-:Y:S01]  /*11e0*/  UMOV UR9, 0x400 ;  /* 0x0000040000097882 */ /* 0x000fe20000000000 */
[CC--:B------:R-:W-:Y:S01]  /*11f0*/  LEA.HI R13, R14.reuse, R11.reuse, RZ, 0x2 ;  /* 0x0000000b0e0d7211 */ /* 0x0c0fe200078f10ff */
[----:B------:R-:W-:Y:S01]  /*1200*/  UISETP.LT.AND UP0, UPT, UR13, 0x1, UPT ;  /* 0x000000010d00788c */ /* 0x000fe2000bf01270 */
[----:B------:R-:W-:Y:S01]  /*1210*/  LEA.HI R17, R14, R11, RZ, 0x5 ;  /* 0x0000000b0e117211 */ /* 0x000fe200078f28ff */
[----:B------:R-:W-:Y:S01]  /*1220*/  USHF.L.U32 UR21, UR13, 0x1, URZ ;  /* 0x000000010d157899 */ /* 0x000fe2000800063f */
[--C-:B------:R-:W-:Y:S01]  /*1230*/  SHF.R.S32.HI R15, RZ, 0x2, R13.reuse ;  /* 0x00000002ff0f7819 */ /* 0x100fe2000001140d */
[----:B------:R-:W-:Y:S01]  /*1240*/  USEL UR10, UR13, 0x1, UP0 ;  /* 0x000000010d0a7887 */ /* 0x000fe20008000000 */
[----:B------:R-:W-:Y:S01]  /*1250*/  SHF.R.S32.HI R16, RZ, 0x1f, R13 ;  /* 0x0000001fff107819 */ /* 0x000fe2000001140d */
[----:B------:R-:W-:Y:S01]  /*1260*/  UISETP.NE.AND UP0, UPT, UR7, URZ, UPT ;  /* 0x0000003f0700728c */ /* 0x000fe2000bf05270 */
[----:B------:R-:W-:Y:S01]  /*1270*/  SHF.R.S32.HI R17, RZ, 0x5, R17 ;  /* 0x00000005ff117819 */ /* 0x000fe20000011411 */
[----:B------:R-:W-:Y:S01]  /*1280*/  UIADD3 UR10, -UR10, UR13, URZ ;  /* 0x0000000d0a0a7290 */ /* 0x000fe2000fffe13f */
[----:B------:R-:W-:-:S04]  /*1290*/  LEA.HI R16, R16, R15, RZ, 0x3 ;  /* 0x0000000f10107211 */ /* 0x000fc800078f18ff */
[----:B------:R-:W-:Y:S01]  /*12a0*/  LOP3.LUT R16, R16, 0xfffffff8, RZ, 0xc0, !PT ;  /* 0xfffffff810107812 */ /* 0x000fe200078ec0ff */
[----:B0-----:R-:W-:-:S04]  /*12b0*/  ULEA UR9, UR6, UR9, 0x18 ;  /* 0x0000000906097291 */ /* 0x001fc8000f8ec03f */
[----:B------:R-:W-:Y:S01]  /*12c0*/  IMAD.IADD R14, R15, 0x1, -R16 ;  /* 0x000000010f0e7824 */ /* 0x000fe200078e0a10 */
[----:B------:R-:W-:Y:S01]  /*12d0*/  USHF.L.U32 UR6, UR7, 0x3, URZ ;  /* 0x0000000307067899 */ /* 0x000fe2000800063f */
[----:B------:R-:W-:Y:S01]  /*12e0*/  LOP3.LUT R16, R13, 0xfffffffc, RZ, 0xc0, !PT ;  /* 0xfffffffc0d107812 */ /* 0x000fe200078ec0ff */
[----:B------:R-:W-:Y:S01]  /*12f0*/  USEL UR7, URZ, 0x1, UP0 ;  /* 0x000000013f077887 */ /* 0x000fe20008000000 */
[--C-:B------:R-:W-:Y:S01]  /*1300*/  IMAD R13, R17, -0x10, -R14.reuse ;  /* 0xfffffff0110d7824 */ /* 0x100fe200078e0a0e */
[----:B------:R-:W-:Y:S01]  /*1310*/  ULOP3.LUT UR6, UR6, 0x8, URZ, 0xc0, !UPT ;  /* 0x0000000806067892 */ /* 0x000fe2000f8ec03f */
[----:B------:R-:W-:Y:S01]  /*1320*/  SHF.R.S32.HI R15, RZ, 0x1f, R14 ;  /* 0x0000001fff0f7819 */ /* 0x000fe2000001140e */
[----:B------:R-:W-:Y:S01]  /*1330*/  UIADD3 UR22, UR9, 0x40, URZ ;  /* 0x0000004009167890 */ /* 0x000fe2000fffe03f */
[----:B------:R-:W-:Y:S01]  /*1340*/  IMAD.IADD R11, R11, 0x1, -R16 ;  /* 0x000000010b0b7824 */ /* 0x000fe200078e0a10 */
[----:B------:R-:W-:Y:S01]  /*1350*/  ULOP3.LUT UR23, UR6, 0x8, URZ, 0x3c, !UPT ;  /* 0x0000000806177892 */ /* 0x000fe2000f8e3c3f */
[----:B------:R-:W-:Y:S01]  /*1360*/  IMAD.U32 R148, RZ, RZ, UR7 ;  /* 0x00000007ff947e24 */ /* 0x000fe2000f8e00ff */
[----:B------:R-:W-:Y:S01]  /*1370*/  ULOP3.LUT UR12, UR6, 0x18, URZ, 0x3c, !UPT ;  /* 0x00000018060c7892 */ /* 0x000fe2000f8e3c3f */
[----:B------:R-:W-:Y:S01]  /*1380*/  IMAD.WIDE R14, R17, 0x10, R14 ;  /* 0x00000010110e7825 */ /* 0x000fe200078e020e */
[----:B------:R-:W-:Y:S01]  /*1390*/  ULEA UR11, UR11, UR22, 0x3 ;  /* 0x000000160b0b7291 */ /* 0x000fe2000f8e183f */
[----:B------:R-:W-:-:S02]  /*13a0*/  ULDC UR6, c[0x0][0x284] ;  /* 0x0000a10000067ab9 */ /* 0x000fc40000000800 */
[----:B------:R-:W-:-:S09]  /*13b0*/  VIADD R13, R13, UR6 ;  /* 0x000000060d0d7c36 */ /* 0x000fd20008000000 */
.L_x_169:
[----:B------:R-:W-:Y:S01]  /*13c0*/  SHF.L.U32 R16, R148, 0x1f, RZ ;  /* 0x0000001f94107819 */ /* 0x000fe200000006ff */
[----:B------:R-:W0:Y:S01]  /*13d0*/  LDC R17, c[0x0][0x28c] ;  /* 0x0000a300ff117b82 */ /* 0x000e220000000800 */
[----:B------:R-:W-:Y:S01]  /*13e0*/  UMOV UR6, URZ ;  /* 0x0000003f00067c82 */ /* 0x000fe20008000000 */
[----:B------:R-:W-:Y:S01]  /*13f0*/  UMOV UR20, UR5 ;  /* 0x0000000500147c82 */ /* 0x000fe20008000000 */
[----:B-1----:R-:W1:Y:S01]  /*1400*/  SYNCS.PHASECHK.TRANS64.TRYWAIT P0, [UR11+-0x8], R16 ;  /* 0xfffff810ff0075a7 */ /* 0x002e62000800014b */
[----:B0-----:R-:W-:Y:S01]  /*1410*/  ISETP.GE.AND P1, PT, R17, 0x1, PT ;  /* 0x000000011100780c */ /* 0x001fe20003f26270 */
[----:B-1-34-:R-:W-:-:S12]  /*1420*/  @!P0 BRA `(.L_x_15) ;  /* 0x0000007800b48947 */ /* 0x01afd80003800000 */
.L_x_190:
[----:B------:R-:W-:Y:S01]  /*1430*/  UMOV UR7, URZ ;  /* 0x0000003f00077c82 */ /* 0x000fe20008000000 */
[----:B------:R-:W-:Y:S01]  /*1440*/  UMOV UR8, URZ ;  /* 0x0000003f00087c82 */ /* 0x000fe20008000000 */
[----:B------:R-:W-:Y:S02]  /*1450*/  CS2R R22, SRZ ;  /* 0x0000000000167805 */ /* 0x000fe4000001ff00 */
[----:B------:R-:W-:Y:S02]  /*1460*/  CS2R R20, SRZ ;  /* 0x0000000000147805 */ /* 0x000fe4000001ff00 */
[----:B------:R-:W-:Y:S02]  /*1470*/  CS2R R88, SRZ ;  /* 0x0000000000587805 */ /* 0x000fe4000001ff00 */
[----:B------:R-:W-:Y:S02]  /*1480*/  CS2R R90, SRZ ;  /* 0x00000000005a7805 */ /* 0x000fe4000001ff00 */
[----:B------:R-:W-:-:S02]  /*1490*/  CS2R R92, SRZ ;  /* 0x00000000005c7805 */ /* 0x000fc4000001ff00 */
[----:B------:R-:W-:Y:S02]  /*14a0*/  CS2R R94, SRZ ;  /* 0x00000000005e7805 */ /* 0x000fe4000001ff00 */
        /* <DEDUP_REMOVED lines=24> */
[----:B------:R-:W-:Y:S01]  /*1630*/  CS2R R144, SRZ ;  /* 0x0000000000907805 */ /* 0x000fe2000001ff00 */
[----:B------:R-:W-:Y:S01]  /*1640*/  IMAD.MOV.U32 R147, RZ, RZ, RZ ;  /* 0x000000ffff937224 */ /* 0x000fe200078e00ff */
[----:B------:R-:W-:Y:S01]  /*1650*/  CS2R R24, SRZ ;  /* 0x0000000000187805 */ /* 0x000fe2000001ff00 */
[----:B------:R-:W-:Y:S01]  /*1660*/  IMAD.MOV.U32 R149, RZ, RZ, RZ ;  /* 0x000000ffff957224 */ /* 0x000fe200078e00ff */
[----:B------:R-:W-:Y:S01]  /*1670*/  CS2R R26, SRZ ;  /* 0x00000000001a7805 */ /* 0x000fe2000001ff00 */
[----:B------:R-:W-:Y:S01]  /*1680*/  IMAD.U32 R19, RZ, RZ, UR4 ;  /* 0x00000004ff137e24 */ /* 0x000fe2000f8e00ff */
        /* <DEDUP_REMOVED lines=29> */
[----:B------:R-:W-:Y:S01]  /*1860*/  CS2R R86, SRZ ;  /* 0x0000000000567805 */ /* 0x000fe2000001ff00 */
[----:B------:R-:W-:Y:S06]  /*1870*/  @!P1 BRA `(.L_x_16) ;  /* 0x00000008006c9947 */ /* 0x000fec0003800000 */
[----:B------:R-:W-:-:S13]  /*1880*/  ISETP.NE.AND P1, PT, R146, 0x3, PT ;  /* 0x000000039200780c */ /* 0x000fda0003f25270 */
[----:B------:R-:W-:Y:S05]  /*1890*/  @!P1 BRA `(.L_x_17) ;  /* 0x0000000000049947 */ /* 0x000fea0003800000 */
[----:B------:R-:W-:Y:S01]  /*18a0*/  BPT.TRAP 0x1 ;  /* 0x000000040000795c */ /* 0x000fe20000300000 */
.L_x_17:
[----:B------:R-:W-:Y:S01]  /*18b0*/  ULEA UR6, UR5, UR9, 0x3 ;  /* 0x0000000905067291 */ /* 0x000fe2000f8e183f */
[----:B0-----:R-:W-:-:S05]  /*18c0*/  IMAD.U32 R16, RZ, RZ, UR4 ;  /* 0x00000004ff107e24 */ /* 0x001fca000f8e00ff */
[----:B------:R-:W-:-:S04]  /*18d0*/  SHF.L.U32 R16, R16, 0x1f, RZ ;  /* 0x0000001f10107819 */ /* 0x000fc800000006ff */
[----:B------:R0:W1:Y:S01]  /*18e0*/  SYNCS.PHASECHK.TRANS64.TRYWAIT P0, [UR6], R16 ;  /* 0x00000010ff0075a7 */ /* 0x0000620008000146 */
[----:B------:R-:W-:Y:S05]  /*18f0*/  @!P1 BRA `(.L_x_18) ;  /* 0x0000000000049947 */ /* 0x000fea0003800000 */
[----:B------:R-:W-:Y:S01]  /*1900*/  BPT.TRAP 0x1 ;  /* 0x000000040000795c */ /* 0x000fe20000300000 */
.L_x_18:
[----:B-1----:R-:W-:Y:S05]  /*1910*/  @P0 BRA `(.L_x_19) ;  /* 0x0000000000080947 */ /* 0x002fea0003800000 */
[----:B------:R-:W1:Y:S02]  /*1920*/  SYNCS.PHASECHK.TRANS64.TRYWAIT P0, [UR6], R16 ;  /* 0x00000010ff0075a7 */ /* 0x000e640008000146 */
[----:B-1----:R-:W-:Y:S05]  /*1930*/  @!P0 BRA `(.L_x_20) ;  /* 0x0000007400888947 */ /* 0x002fea0003800000 */
.L_x_19:
[----:B------:R-:W-:Y:S01]  /*1940*/  UIADD3 UR6, UR9, 0x100, URZ ;  /* 0x0000010009067890 */ /* 0x000fe2000fffe03f */
[----:B------:R-:W-:Y:S01]  /*1950*/  WARPGROUP.ARRIVE ;  /* 0x00000000000079c5 */ /* 0x000fe20000000000 */
[----:B------:R-:W-:Y:S01]  /*1960*/  UIADD3 UR7, UR9, 0x6100, URZ ;  /* 0x0000610009077890 */ /* 0x000fe2000fffe03f */
[----:B------:R-:W-:Y:S01]  /*1970*/  CS2R R22, SRZ ;  /* 0x0000000000167805 */ /* 0x000fe2000001ff00 */
[----:B------:R-:W-:Y:S01]  /*1980*/  USHF.R.U32.HI UR6, URZ, 0x4, UR6 ;  /* 0x000000043f067899 */ /* 0x000fe20008011606 */
[----:B------:R-:W-:Y:S01]  /*1990*/  CS2R R20, SRZ ;  /* 0x0000000000147805 */ /* 0x000fe2000001ff00 */
[----:B------:R-:W-:Y:S01]  /*19a0*/  USHF.R.U32.HI UR7, URZ, 0x4, UR7 ;  /* 0x000000043f077899 */ /* 0x000fe20008011607 */
[----:B------:R-:W-:Y:S01]  /*19b0*/  CS2R R88, SRZ ;  /* 0x0000000000587805 */ /* 0x000fe2000001ff00 */
[----:B------:R-:W-:Y:S01]  /*19c0*/  ULOP3.LUT UR6, UR6, 0x3fff, URZ, 0xc0, !UPT ;  /* 0x00003fff06067892 */ /* 0x000fe2000f8ec03f */
[----:B------:R-:W-:Y:S01]  /*19d0*/  CS2R R90, SRZ ;  /* 0x00000000005a7805 */ /* 0x000fe2000001ff00 */
[----:B------:R-:W-:Y:S01]  /*19e0*/  ULOP3.LUT UR7, UR7, 0x3fff, URZ, 0xc0, !UPT ;  /* 0x00003fff07077892 */ /* 0x000fe2000f8ec03f */
[----:B------:R-:W-:Y:S01]  /*19f0*/  CS2R R92, SRZ ;  /* 0x00000000005c7805 */ /* 0x000fe2000001ff00 */
[----:B------:R-:W-:Y:S01]  /*1a00*/  ULOP3.LUT UR6, UR6, 0x10000, URZ, 0xfc, !UPT ;  /* 0x0001000006067892 */ /* 0x000fe2000f8efc3f */
[----:B------:R-:W-:Y:S01]  /*1a10*/  CS2R R94, SRZ ;  /* 0x00000000005e7805 */ /* 0x000fe2000001ff00 */
[----:B------:R-:W-:Y:S01]  /*1a20*/  ULOP3.LUT UR7, UR7, 0x10000, URZ, 0xfc, !UPT ;  /* 0x0001000007077892 */ /* 0x000fe2000f8efc3f */
[----:B------:R-:W-:Y:S01]  /*1a30*/  CS2R R96, SRZ ;  /* 0x0000000000607805 */ /* 0x000fe2000001ff00 */
[----:B------:R-:W-:Y:S01]  /*1a40*/  ULEA UR6, UR5, UR6, 0x9 ;  /* 0x0000000605067291 */ /* 0x000fe2000f8e483f */
[----:B------:R-:W-:Y:S01]  /*1a50*/  CS2R R98, SRZ ;  /* 0x0000000000627805 */ /* 0x000fe2000001ff00 */
[----:B------:R-:W-:Y:S01]  /*1a60*/  ULEA UR7, UR5, UR7, 0xa ;  /* 0x0000000705077291 */ /* 0x000fe2000f8e503f */
[----:B------:R-:W-:Y:S01]  /*1a70*/  CS2R R100, SRZ ;  /* 0x0000000000647805 */ /* 0x000fe2000001ff00 */
[----:B------:R-:W-:Y:S01]  /*1a80*/  UMOV UR17, 0x40000040 ;  /* 0x4000004000117882 */ /* 0x000fe20000000000 */
[----:B------:R-:W-:Y:S01]  /*1a90*/  UMOV UR19, 0x40000040 ;  /* 0x4000004000137882 */ /* 0x000fe20000000000 */
[----:B------:R-:W-:Y:S01]  /*1aa0*/  CS2R R102, SRZ ;  /* 0x0000000000667805 */ /* 0x000fe2000001ff00 */
[----:B------:R-:W-:Y:S01]  /*1ab0*/  UMOV UR16, UR6 ;  /* 0x0000000600107c82 */ /* 0x000fe20008000000 */
[----:B------:R-:W-:Y:S01]  /*1ac0*/  CS2R R104, SRZ ;  /* 0x0000000000687805 */ /* 0x000fe2000001ff00 */
[----:B------:R-:W-:Y:S01]  /*1ad0*/  UMOV UR18, UR7 ;  /* 0x0000000700127c82 */ /* 0x000fe20008000000 */
[----:B------:R-:W-:Y:S01]  /*1ae0*/  CS2R R106, SRZ ;  /* 0x00000000006a7805 */ /* 0x000fe2000001ff00 */
[----:B------:R-:W-:Y:S01]  /*1af0*/  QGMMA.64x128x32.F32.E4M3.E4M3 R24, gdesc[UR16], RZ, !UPT ;  /* 0x01e00000101879f3 */ /* 0x000fe2000c7008ff */
[----:B------:R-:W-:Y:S01]  /*1b00*/  UIADD3 UR16, UR6, 0x2, URZ ;  /* 0x0000000206107890 */ /* 0x000fe2000fffe03f */
[----:B------:R-:W-:Y:S01]  /*1b10*/  CS2R R108, SRZ ;  /* 0x00000000006c7805 */ /* 0x000fe2000001ff00 */
[----:B------:R-:W-:Y:S01]  /*1b20*/  UIADD3 UR18, UR7, 0x2, URZ ;  /* 0x0000000207127890 */ /* 0x000fe2000fffe03f */
[----:B------:R-:W-:Y:S01]  /*1b30*/  CS2R R110, SRZ ;  /* 0x00000000006e7805 */ /* 0x000fe2000001ff00 */
[----:B------:R-:W-:Y:S01]  /*1b40*/  UMOV UR17, 0x40000040 ;  /* 0x4000004000117882 */ /* 0x000fe20000000000 */
[----:B------:R-:W-:Y:S01]  /*1b50*/  UMOV UR19, 0x40000040 ;  /* 0x4000004000137882 */ /* 0x000fe20000000000 */
        /* <DEDUP_REMOVED lines=17> */
[----:B------:R-:W-:Y:S02]  /*1c70*/  IMAD.MOV.U32 R147, RZ, RZ, RZ ;  /* 0x000000ffff937224 */ /* 0x000fe400078e00ff */
[----:B------:R-:W-:Y:S01]  /*1c80*/  IMAD.MOV.U32 R149, RZ, RZ, RZ ;  /* 0x000000ffff957224 */ /* 0x000fe200078e00ff */
[----:B------:R-:W-:Y:S01]  /*1c90*/  QGMMA.64x128x32.F32.E4M3.E4M3 R24, gdesc[UR16], R24 ;  /* 0x01e00000101879f3 */ /* 0x000fe20008700818 */
[----:B------:R-:W-:-:S02]  /*1ca0*/  UIADD3 UR16, UR6, 0x4, URZ ;  /* 0x0000000406107890 */ /* 0x000fc4000fffe03f */
[----:B------:R-:W-:Y:S01]  /*1cb0*/  UIADD3 UR18, UR7, 0x4, URZ ;  /* 0x0000000407127890 */ /* 0x000fe2000fffe03f */
[----:B------:R-:W-:Y:S01]  /*1cc0*/  UMOV UR17, 0x40000040 ;  /* 0x4000004000117882 */ /* 0x000fe20000000000 */
[----:B------:R-:W-:-:S07]  /*1cd0*/  UMOV UR19, 0x40000040 ;  /* 0x4000004000137882 */ /* 0x000fce0000000000 */
[----:B------:R-:W-:Y:S01]  /*1ce0*/  QGMMA.64x128x32.F32.E4M3.E4M3 R24, gdesc[UR16], R24 ;  /* 0x01e00000101879f3 */ /* 0x000fe20008700818 */
[----:B------:R-:W-:Y:S02]  /*1cf0*/  UIADD3 UR18, UR7, 0x6, URZ ;  /* 0x0000000607127890 */ /* 0x000fe4000fffe03f */
[----:B------:R-:W-:Y:S01]  /*1d00*/  UIADD3 UR16, UR6, 0x6, URZ ;  /* 0x0000000606107890 */ /* 0x000fe2000fffe03f */
[----:B------:R-:W-:Y:S01]  /*1d10*/  ULDC UR7, c[0x0][0x50c] ;  /* 0x0001430000077ab9 */ /* 0x000fe20000000800 */
[----:B------:R-:W-:Y:S01]  /*1d20*/  UMOV UR17, 0x40000040 ;  /* 0x4000004000117882 */ /* 0x000fe20000000000 */
[----:B------:R-:W-:Y:S01]  /*1d30*/  UISETP.NE.AND UP0, UPT, UR7, 0x4, UPT ;  /* 0x000000040700788c */ /* 0x000fe2000bf05270 */
[----:B------:R-:W-:Y:S01]  /*1d40*/  UMOV UR19, 0x40000040 ;  /* 0x4000004000137882 */ /* 0x000fe20000000000 */
[----:B------:R-:W-:Y:S02]  /*1d50*/  UMOV UR6, 0x4 ;  /* 0x0000000400067882 */ /* 0x000fe40000000000 */
[----:B------:R-:W-:-:S06]  /*1d60*/  USEL UR7, URZ, 0x1, UP0 ;  /* 0x000000013f077887 */ /* 0x000fcc0008000000 */
[----:B------:R-:W-:Y:S01]  /*1d70*/  ISETP.NE.AND P0, PT, RZ, UR7, PT ;  /* 0x00000007ff007c0c */ /* 0x000fe2000bf05270 */
[----:B------:R-:W-:-:S12]  /*1d80*/  QGMMA.64x128x32.F32.E4M3.E4M3 R24, gdesc[UR16], R24, gsb0 ;  /* 0x01e00000101879f3 */ /* 0x000fd80008000818 */
[----:B------:R-:W-:Y:S05]  /*1d90*/  @!P0 BRA `(.L_x_21) ;  /* 0x0000000400088947 */ /* 0x000fea0003800000 */
[----:B------:R-:W-:Y:S02]  /*1da0*/  WARPGROUP.DEPBAR.LE gsb0, 0x0 ;  /* 0x00008000000079c5 */ /* 0x000fe40000010000 */
[----:B------:R-:W-:-:S01]  /*1db0*/  FADD R149, RZ, R24 ;  /* 0x00000018ff957221 */ /* 0x000fc20000000000 */
[----:B------:R-:W-:Y:S01]  /*1dc0*/  FADD R144, RZ, R25 ;  /* 0x00000019ff907221 */ /* 0x000fe20000000000 */
        /* <DEDUP_REMOVED lines=62> */
[----:B------:R-:W-:-:S06]  /*21b0*/  UMOV UR6, URZ ;  /* 0x0000003f00067c82 */ /* 0x000fcc0008000000 */
.L_x_21:
[----:B------:R-:W-:-:S04]  /*21c0*/  UIADD3 UR20, UR5, 0x1, URZ ;  /* 0x0000000105147890 */ /* 0x000fc8000fffe03f */
[----:B------:R-:W-:-:S04]  /*21d0*/  UISETP.NE.AND UP0, UPT, UR20, 0x3, UPT ;  /* 0x000000031400788c */ /* 0x000fc8000bf05270 */
[----:B------:R-:W-:Y:S02]  /*21e0*/  USEL UR8, URZ, 0x1, UP0 ;  /* 0x000000013f087887 */ /* 0x000fe40008000000 */
[----:B------:R-:W-:Y:S02]  /*21f0*/  USEL UR20, UR20, URZ, UP0 ;  /* 0x0000003f14147287 */ /* 0x000fe40008000000 */
[----:B------:R-:W-:-:S06]  /*2200*/  ULOP3.LUT UR8, UR4, UR8, URZ, 0x3c, !UPT ;  /* 0x0000000804087292 */ /* 0x000fcc000f8e3c3f */
[----:B------:R-:W-:Y:S01]  /*2210*/  IMAD.U32 R19, RZ, RZ, UR8 ;  /* 0x00000008ff137e24 */ /* 0x000fe2000f8e00ff */
[----:B------:R-:W-:-:S06]  /*2220*/  UMOV UR8, 0x1 ;  /* 0x0000000100087882 */ /* 0x000fcc0000000000 */
.L_x_16:
[----:B------:R-:W-:-:S06]  /*2230*/  UISETP.GE.AND UP0, UPT, UR10, 0x1, UPT ;  /* 0x000000010a00788c */ /* 0x000fcc000bf06270 */
[----:B------:R-:W-:-:S13]  /*2240*/  PLOP3.LUT P0, PT, PT, PT, UP0, 0x80, 0x0 ;  /* 0x000000000000781c */ /* 0x000fda0003f0f008 */
[----:B------:R-:W-:Y:S05]  /*2250*/  @!P0 BRA `(.L_x_22) ;  /* 0x0000000800348947 */ /* 0x000fea0003800000 */
[----:B01----:R-:W-:Y:S01]  /*2260*/  IMAD.U32 R16, RZ, RZ, UR10 ;  /* 0x0000000aff107e24 */ /* 0x003fe2000f8e00ff */
[----:B------:R-:W-:Y:S01]  /*2270*/  UMOV UR24, UR5 ;  /* 0x0000000500187c82 */ /* 0x000fe20008000000 */
[----:B------:R-:W-:-:S05]  /*2280*/  ULDC UR25, c[0x0][0x50c] ;  /* 0x0001430000197ab9 */ /* 0x000fca0000000800 */
.L_x_30:
[----:B------:R-:W-:-:S13]  /*2290*/  ISETP.NE.AND P1, PT, R146, 0x3, PT ;  /* 0x000000039200780c */ /* 0x000fda0003f25270 */
[----:B01----:R-:W-:Y:S05]  /*22a0*/  @!P1 BRA `(.L_x_23) ;  /* 0x0000000000049947 */ /* 0x003fea0003800000 */
[----:B------:R-:W-:Y:S01]  /*22b0*/  BPT.TRAP 0x1 ;  /* 0x000000040000795c */ /* 0x000fe20000300000 */
.L_x_23:
[----:B------:R-:W-:Y:S01]  /*22c0*/  ULEA UR16, UR20, UR9, 0x3 ;  /* 0x0000000914107291 */ /* 0x000fe2000f8e183f */
[----:B------:R-:W-:-:S08]  /*22d0*/  SHF.L.U32 R17, R19, 0x1f, RZ ;  /* 0x0000001f13117819 */ /* 0x000fd000000006ff */
[----:B------:R0:W1:Y:S01]  /*22e0*/  SYNCS.PHASECHK.TRANS64.TRYWAIT P0, [UR16], R17 ;  /* 0x00000011ff0075a7 */ /* 0x0000620008000150 */
[----:B------:R-:W-:Y:S05]  /*22f0*/  @!P1 BRA `(.L_x_24) ;  /* 0x0000000000049947 */ /* 0x000fea0003800000 */
[----:B------:R-:W-:Y:S01]  /*2300*/  BPT.TRAP 0x1 ;  /* 0x000000040000795c */ /* 0x000fe20000300000 */
.L_x_24:
[----:B-1----:R-:W-:Y:S05]  /*2310*/  @P0 BRA `(.L_x_25) ;  /* 0x0000000000080947 */ /* 0x002fea0003800000 */
[----:B------:R-:W1:Y:S02]  /*2320*/  SYNCS.PHASECHK.TRANS64.TRYWAIT P0, [UR16], R17 ;  /* 0x00000011ff0075a7 */ /* 0x000e640008000150 */
[----:B-1----:R-:W-:Y:S05]  /*2330*/  @!P0 BRA `(.L_x_26) ;  /* 0x0000006c00208947 */ /* 0x002fea0003800000 */
.L_x_25:
[----:B------:R-:W-:Y:S01]  /*2340*/  UIADD3 UR16, UR9, 0x100, URZ ;  /* 0x0000010009107890 */ /* 0x000fe2000fffe03f */
[----:B------:R-:W-:Y:S01]  /*2350*/  WARPGROUP.ARRIVE ;  /* 0x00000000000079c5 */ /* 0x000fe20000000000 */
[----:B------:R-:W-:Y:S02]  /*2360*/  UIADD3 UR17, UR9, 0x6100, URZ ;  /* 0x0000610009117890 */ /* 0x000fe4000fffe03f */
[----:B------:R-:W-:Y:S02]  /*2370*/  UISETP.NE.AND UP0, UPT, UR7, URZ, UPT ;  /* 0x0000003f0700728c */ /* 0x000fe4000bf05270 */
[----:B------:R-:W-:Y:S02]  /*2380*/  USHF.R.U32.HI UR16, URZ, 0x4, UR16 ;  /* 0x000000043f107899 */ /* 0x000fe40008011610 */
[----:B------:R-:W-:Y:S02]  /*2390*/  USHF.R.U32.HI UR17, URZ, 0x4, UR17 ;  /* 0x000000043f117899 */ /* 0x000fe40008011611 */
[----:B------:R-:W-:-:S02]  /*23a0*/  USEL UR8, UR8, URZ, !UP0 ;  /* 0x0000003f08087287 */ /* 0x000fc4000c000000 */
[----:B------:R-:W-:Y:S02]  /*23b0*/  ULOP3.LUT UR16, UR16, 0x3fff, URZ, 0xc0, !UPT ;  /* 0x00003fff10107892 */ /* 0x000fe4000f8ec03f */
[----:B------:R-:W-:Y:S02]  /*23c0*/  ULOP3.LUT UR17, UR17, 0x3fff, URZ, 0xc0, !UPT ;  /* 0x00003fff11117892 */ /* 0x000fe4000f8ec03f */
[----:B------:R-:W-:Y:S02]  /*23d0*/  UISETP.NE.U32.AND UP0, UPT, UR8, URZ, UPT ;  /* 0x0000003f0800728c */ /* 0x000fe4000bf05070 */
[----:B------:R-:W-:Y:S02]  /*23e0*/  ULOP3.LUT UR7, UR16, 0x10000, URZ, 0xfc, !UPT ;  /* 0x0001000010077892 */ /* 0x000fe4000f8efc3f */
[----:B------:R-:W-:Y:S02]  /*23f0*/  ULOP3.LUT UR8, UR17, 0x10000, URZ, 0xfc, !UPT ;  /* 0x0001000011087892 */ /* 0x000fe4000f8efc3f */
[----:B------:R-:W-:-:S02]  /*2400*/  ULEA UR7, UR20, UR7, 0x9 ;  /* 0x0000000714077291 */ /* 0x000fc4000f8e483f */
[----:B------:R-:W-:Y:S01]  /*2410*/  ULEA UR8, UR20, UR8, 0xa ;  /* 0x0000000814087291 */ /* 0x000fe2000f8e503f */
[----:B------:R-:W-:Y:S01]  /*2420*/  UMOV UR17, 0x40000040 ;  /* 0x4000004000117882 */ /* 0x000fe20000000000 */
[----:B------:R-:W-:Y:S01]  /*2430*/  UMOV UR19, 0x40000040 ;  /* 0x4000004000137882 */ /* 0x000fe20000000000 */
[----:B------:R-:W-:Y:S02]  /*2440*/  UIADD3 UR6, UR6, 0x4, URZ ;  /* 0x0000000406067890 */ /* 0x000fe4000fffe03f */
[----:B------:R-:W-:Y:S02]  /*2450*/  UMOV UR16, UR7 ;  /* 0x0000000700107c82 */ /* 0x000fe40008000000 */
[----:B------:R-:W-:Y:S02]  /*2460*/  UMOV UR18, UR8 ;  /* 0x0000000800127c82 */ /* 0x000fe40008000000 */
[----:B------:R-:W-:Y:S01]  /*2470*/  QGMMA.64x128x32.F32.E4M3.E4M3 R24, gdesc[UR16], R24, UP0 ;  /* 0x01e00000101879f3 */ /* 0x000fe2000bf00818 */
[----:B------:R-:W-:-:S02]  /*2480*/  UIADD3 UR16, UR7, 0x2, URZ ;  /* 0x0000000207107890 */ /* 0x000fc4000fffe03f */
[----:B------:R-:W-:Y:S01]  /*2490*/  UIADD3 UR18, UR8, 0x2, URZ ;  /* 0x0000000208127890 */ /* 0x000fe2000fffe03f */
[----:B------:R-:W-:Y:S01]  /*24a0*/  UMOV UR17, 0x40000040 ;  /* 0x4000004000117882 */ /* 0x000fe20000000000 */
[----:B------:R-:W-:Y:S01]  /*24b0*/  UMOV UR19, 0x40000040 ;  /* 0x4000004000137882 */ /* 0x000fe20000000000 */
[----:B------:R-:W-:-:S06]  /*24c0*/  UISETP.NE.AND UP0, UPT, UR6, UR25, UPT ;  /* 0x000000190600728c */ /* 0x000fcc000bf05270 */
[----:B------:R-:W-:Y:S01]  /*24d0*/  QGMMA.64x128x32.F32.E4M3.E4M3 R24, gdesc[UR16], R24 ;  /* 0x01e00000101879f3 */ /* 0x000fe20008700818 */
[----:B------:R-:W-:Y:S02]  /*24e0*/  UIADD3 UR16, UR7, 0x4, URZ ;  /* 0x0000000407107890 */ /* 0x000fe4000fffe03f */
[----:B------:R-:W-:Y:S01]  /*24f0*/  UIADD3 UR18, UR8, 0x4, URZ ;  /* 0x0000000408127890 */ /* 0x000fe2000fffe03f */
[----:B------:R-:W-:Y:S01]  /*2500*/  UMOV UR17, 0x40000040 ;  /* 0x4000004000117882 */ /* 0x000fe20000000000 */
[----:B------:R-:W-:-:S07]  /*2510*/  UMOV UR19, 0x40000040 ;  /* 0x4000004000137882 */ /* 0x000fce0000000000 */
[----:B------:R-:W-:Y:S01]  /*2520*/  QGMMA.64x128x32.F32.E4M3.E4M3 R24, gdesc[UR16], R24 ;  /* 0x01e00000101879f3 */ /* 0x000fe20008700818 */
[----:B------:R-:W-:Y:S02]  /*2530*/  UIADD3 UR16, UR7, 0x6, URZ ;  /* 0x0000000607107890 */ /* 0x000fe4000fffe03f */
[----:B------:R-:W-:Y:S01]  /*2540*/  UIADD3 UR18, UR8, 0x6, URZ ;  /* 0x0000000608127890 */ /* 0x000fe2000fffe03f */
[----:B------:R-:W-:Y:S01]  /*2550*/  UMOV UR17, 0x40000040 ;  /* 0x4000004000117882 */ /* 0x000fe20000000000 */
[----:B------:R-:W-:Y:S01]  /*2560*/  UMOV UR19, 0x40000040 ;  /* 0x4000004000137882 */ /* 0x000fe20000000000 */
[----:B------:R-:W-:-:S06]  /*2570*/  USEL UR7, URZ, 0x1, UP0 ;  /* 0x000000013f077887 */ /* 0x000fcc0008000000 */
[----:B------:R-:W-:Y:S01]  /*2580*/  ISETP.NE.AND P0, PT, RZ, UR7, PT ;  /* 0x00000007ff007c0c */ /* 0x000fe2000bf05270 */
[----:B------:R-:W-:Y:S03]  /*2590*/  QGMMA.64x128x32.F32.E4M3.E4M3 R24, gdesc[UR16], R24, gsb0 ;  /* 0x01e00000101879f3 */ /* 0x000fe60008000818 */
[----:B------:R-:W-:-:S09]  /*25a0*/  WARPGROUP.DEPBAR.LE gsb0, 0x1 ;  /* 0x00008000000079c5 */ /* 0x000fd20000010100 */
[----:B------:R-:W-:Y:S05]  /*25b0*/  @!P0 BRA `(.L_x_27) ;  /* 0x0000000400088947 */ /* 0x000fea0003800000 */
[----:B------:R-:W-:Y:S02]  /*25c0*/  WARPGROUP.DEPBAR.LE gsb0, 0x0 ;  /* 0x00008000000079c5 */ /* 0x000fe40000010000 */
[----:B------:R-:W-:-:S01]  /*25d0*/  FADD R149, R24, R149 ;  /* 0x0000009518957221 */ /* 0x000fc20000000000 */
[----:B------:R-:W-:Y:S01]  /*25e0*/  FADD R144, R25, R144 ;  /* 0x0000009019907221 */ /* 0x000fe20000000000 */
        /* <DEDUP_REMOVED lines=62> */
[----:B------:R-:W-:-:S06]  /*29d0*/  UMOV UR6, URZ ;  /* 0x0000003f00067c82 */ /* 0x000fcc0008000000 */
.L_x_27:
[----:B------:R-:W-:Y:S05]  /*29e0*/  @!P1 BRA `(.L_x_28) ;  /* 0x0000000000049947 */ /* 0x000fea0003800000 */
[----:B------:R-:W-:Y:S01]  /*29f0*/  BPT.TRAP 0x1 ;  /* 0x000000040000795c */ /* 0x000fe20000300000 */
.L_x_28:
[----:B------:R-:W-:Y:S01]  /*2a00*/  ULEA UR8, UR24, UR9, 0x3 ;  /* 0x0000000918087291 */ /* 0x000fe2000f8e183f */
[----:B------:R-:W-:-:S03]  /*2a10*/  ISETP.GT.U32.AND P0, PT, R7, 0x1, PT ;  /* 0x000000010700780c */ /* 0x000fc60003f04070 */
[----:B------:R-:W-:-:S04]  /*2a20*/  UIADD3 UR8, UR8, 0x18, URZ ;  /* 0x0000001808087890 */ /* 0x000fc8000fffe03f */
[----:B------:R-:W-:-:S09]  /*2a30*/  UPRMT UR8, URZ, 0x654, UR8 ;  /* 0x000006543f087896 */ /* 0x000fd20008000008 */
[----:B------:R-:W-:Y:S01]  /*2a40*/  SYNCS.ARRIVE.TRANS64.RED.A1T0 RZ, [UR8], RZ ;  /* 0x000000ffffff79a7 */ /* 0x000fe20008100408 */
[----:B------:R-:W-:Y:S05]  /*2a50*/  @P0 BRA `(.L_x_29) ;  /* 0x0000000000040947 */ /* 0x000fea0003800000 */
[----:B------:R-:W-:Y:S01]  /*2a60*/  BPT.TRAP 0x1 ;  /* 0x000000040000795c */ /* 0x000fe20000300000 */
.L_x_29:
[----:B------:R-:W-:Y:S01]  /*2a70*/  UIADD3 UR20, UR20, 0x1, URZ ;  /* 0x0000000114147890 */ /* 0x000fe2000fffe03f */
[C---:B------:R-:W-:Y:S01]  /*2a80*/  ISETP.GT.AND P0, PT, R16.reuse, 0x1, PT ;  /* 0x000000011000780c */ /* 0x040fe20003f04270 */
[----:B------:R-:W-:Y:S01]  /*2a90*/  UIADD3 UR24, UR24, 0x1, URZ ;  /* 0x0000000118187890 */ /* 0x000fe2000fffe03f */
[----:B------:R-:W-:Y:S01]  /*2aa0*/  VIADD R16, R16, 0xffffffff ;  /* 0xffffffff10107836 */ /* 0x000fe20000000000 */
[----:B------:R-:W-:Y:S02]  /*2ab0*/  UISETP.NE.AND UP0, UPT, UR20, 0x3, UPT ;  /* 0x000000031400788c */ /* 0x000fe4000bf05270 */
[----:B------:R-:W-:Y:S02]  /*2ac0*/  UISETP.NE.AND UP1, UPT, UR24, 0x3, UPT ;  /* 0x000000031800788c */ /* 0x000fe4000bf25270 */
[----:B------:R-:W-:Y:S02]  /*2ad0*/  USEL UR8, URZ, 0x1, UP0 ;  /* 0x000000013f087887 */ /* 0x000fe40008000000 */
[----:B------:R-:W-:-:S02]  /*2ae0*/  USEL UR20, UR20, URZ, UP0 ;  /* 0x0000003f14147287 */ /* 0x000fc40008000000 */
[----:B------:R-:W-:Y:S02]  /*2af0*/  USEL UR24, UR24, URZ, UP1 ;  /* 0x0000003f18187287 */ /* 0x000fe40008800000 */
[----:B------:R-:W-:Y:S01]  /*2b00*/  LOP3.LUT R19, R19, UR8, RZ, 0x3c, !PT ;  /* 0x0000000813137c12 */ /* 0x000fe2000f8e3cff */
[----:B------:R-:W-:Y:S01]  /*2b10*/  UMOV UR8, 0x1 ;  /* 0x0000000100087882 */ /* 0x000fe20000000000 */
[----:B------:R-:W-:Y:S08]  /*2b20*/  @P0 BRA `(.L_x_30) ;  /* 0xfffffff400d80947 */ /* 0x000ff0000383ffff */
.L_x_22:
[----:B------:R-:W-:Y:S01]  /*2b30*/  UISETP.NE.AND UP0, UPT, UR6, URZ, UPT ;  /* 0x0000003f0600728c */ /* 0x000fe2000bf05270 */
[----:B01----:R-:W0:Y:S01]  /*2b40*/  LDC R16, c[0x0][0x28c] ;  /* 0x0000a300ff107b82 */ /* 0x003e220000000800 */
[----:B------:R-:W-:Y:S02]  /*2b50*/  IMAD.U32 R17, RZ, RZ, UR23 ;  /* 0x00000017ff117e24 */ /* 0x000fe4000f8e00ff */
[----:B------:R-:W-:-:S06]  /*2b60*/  USEL UR6, URZ, 0x1, !UP0 ;  /* 0x000000013f067887 */ /* 0x000fcc000c000000 */
[----:B------:R-:W-:-:S13]  /*2b70*/  ISETP.NE.AND P0, PT, RZ, UR6, PT ;  /* 0x00000006ff007c0c */ /* 0x000fda000bf05270 */
[----:B------:R-:W-:Y:S05]  /*2b80*/  @!P0 BRA `(.L_x_31) ;  /* 0x0000000400048947 */ /* 0x000fea0003800000 */
[----:B------:R-:W-:Y:S02]  /*2b90*/  WARPGROUP.DEPBAR.LE gsb0, 0x0 ;  /* 0x00008000000079c5 */ /* 0x000fe40000010000 */
[----:B------:R-:W-:Y:S01]  /*2ba0*/  FADD R149, R24, R149 ;  /* 0x0000009518957221 */ /* 0x000fe20000000000 */
        /* <DEDUP_REMOVED lines=62> */
[----:B------:R-:W-:-:S07]  /*2f90*/  FADD R22, R22, R87 ;  /* 0x0000005716167221 */ /* 0x000fce0000000000 */
.L_x_31:
[----:B0-----:R-:W-:Y:S01]  /*2fa0*/  ISETP.GE.AND P0, PT, R16, 0x1, PT ;  /* 0x000000011000780c */ /* 0x001fe20003f06270 */
[----:B------:R0:W-:Y:S01]  /*2fb0*/  SYNCS.ARRIVE.TRANS64.A1T0 RZ, [R17+UR22], RZ ;  /* 0x000000ff11ff79a7 */ /* 0x0001e20008100016 */
[----:B------:R-:W-:-:S11]  /*2fc0*/  WARPGROUP.DEPBAR.LE gsb0, 0x0 ;  /* 0x00008000000079c5 */ /* 0x000fd60000010000 */
[----:B------:R-:W-:Y:S05]  /*2fd0*/  @!P0 BRA `(.L_x_32) ;  /* 0x0000000000388947 */ /* 0x000fea0003800000 */
[----:B------:R-:W-:-:S13]  /*2fe0*/  ISETP.NE.AND P0, PT, R146, 0x3, PT ;  /* 0x000000039200780c */ /* 0x000fda0003f05270 */
[----:B------:R-:W-:Y:S05]  /*2ff0*/  @!P0 BRA `(.L_x_33) ;  /* 0x0000000000048947 */ /* 0x000fea0003800000 */
[----:B------:R-:W-:Y:S01]  /*3000*/  BPT.TRAP 0x1 ;  /* 0x000000040000795c */ /* 0x000fe20000300000 */
.L_x_33:
[----:B------:R-:W-:Y:S01]  /*3010*/  UIADD3 UR8, UR10, UR5, URZ ;  /* 0x000000050a087290 */ /* 0x000fe2000fffe03f */
[----:B------:R-:W-:-:S03]  /*3020*/  ISETP.GT.U32.AND P0, PT, R7, 0x1, PT ;  /* 0x000000010700780c */ /* 0x000fc60003f04070 */
[----:B------:R-:W-:-:S04]  /*3030*/  UIMAD.WIDE.U32 UR6, UR8, -0x55555555, URZ ;  /* 0xaaaaaaab080678a5 */ /* 0x000fc8000f8e003f */
[----:B------:R-:W-:-:S04]  /*3040*/  USHF.R.U32.HI UR6, URZ, 0x1, UR7 ;  /* 0x000000013f067899 */ /* 0x000fc80008011607 */
[----:B------:R-:W-:-:S04]  /*3050*/  UIMAD UR8, UR6, -0x3, UR8 ;  /* 0xfffffffd060878a4 */ /* 0x000fc8000f8e0208 */
[----:B------:R-:W-:-:S04]  /*3060*/  ULEA UR8, UR8, UR9, 0x3 ;  /* 0x0000000908087291 */ /* 0x000fc8000f8e183f */
[----:B------:R-:W-:-:S04]  /*3070*/  UIADD3 UR8, UR8, 0x18, URZ ;  /* 0x0000001808087890 */ /* 0x000fc8000fffe03f */
[----:B------:R-:W-:-:S09]  /*3080*/  UPRMT UR8, URZ, 0x654, UR8 ;  /* 0x000006543f087896 */ /* 0x000fd20008000008 */
[----:B------:R-:W-:Y:S01]  /*3090*/  SYNCS.ARRIVE.TRANS64.RED.A1T0 RZ, [UR8], RZ ;  /* 0x000000ffffff79a7 */ /* 0x000fe20008100408 */
[----:B------:R-:W-:Y:S05]  /*30a0*/  @P0 BRA `(.L_x_32) ;  /* 0x0000000000040947 */ /* 0x000fea0003800000 */
[----:B------:R-:W-:Y:S01]  /*30b0*/  BPT.TRAP 0x1 ;  /* 0x000000040000795c */ /* 0x000fe20000300000 */
.L_x_32:
[----:B------:R-:W-:Y:S01]  /*30c0*/  SHF.L.U32 R16, R148, 0x1f, RZ ;  /* 0x0000001f94107819 */ /* 0x000fe200000006ff */
[----:B------:R-:W-:Y:S01]  /*30d0*/  UIADD3 UR5, UR21, UR5, URZ ;  /* 0x0000000515057290 */ /* 0x000fe2000fffe03f */
[----:B------:R-:W1:Y:S01]  /*30e0*/  LDC R32, c[0x0][0x288] ;  /* 0x0000a200ff207b82 */ /* 0x000e620000000800 */
[----:B------:R-:W-:Y:S01]  /*30f0*/  UISETP.GE.U32.AND UP1, UPT, UR21, 0x3, UPT ;  /* 0x000000031500788c */ /* 0x000fe2000bf26070 */
[----:B------:R-:W-:Y:S01]  /*3100*/  IMAD.SHL.U32 R26, R11, 0x2, RZ ;  /* 0x000000020b1a7824 */ /* 0x000fe200078e00ff */
[----:B------:R-:W-:Y:S02]  /*3110*/  UISETP.GT.U32.AND UP0, UPT, UR5, 0x2, UPT ;  /* 0x000000020500788c */ /* 0x000fe4000bf04070 */
[----:B------:R-:W-:Y:S02]  /*3120*/  UIMAD.WIDE.U32 UR6, UR5, -0x55555555, URZ ;  /* 0xaaaaaaab050678a5 */ /* 0x000fe4000f8e003f */
[----:B------:R-:W-:Y:S01]  /*3130*/  UISETP.LT.U32.AND UP0, UPT, UR21, 0x3, UP0 ;  /* 0x000000031500788c */ /* 0x000fe20008701070 */
[----:B------:R-:W2:Y:S01]  /*3140*/  SYNCS.PHASECHK.TRANS64.TRYWAIT P0, [UR11+0x8], R16 ;  /* 0x00000810ff0075a7 */ /* 0x000ea2000800014b */
[----:B------:R-:W-:Y:S01]  /*3150*/  USHF.R.U32.HI UR6, URZ, 0x1, UR7 ;  /* 0x000000013f067899 */ /* 0x000fe20008011607 */
[----:B------:R-:W-:Y:S01]  /*3160*/  SHF.R.S32.HI R27, RZ, 0x1f, R26 ;  /* 0x0000001fff1b7819 */ /* 0x000fe2000001141a */
[----:B------:R-:W-:-:S02]  /*3170*/  USEL UR8, URZ, 0x1, !UP0 ;  /* 0x000000013f087887 */ /* 0x000fc4000c000000 */
[----:B------:R-:W-:Y:S02]  /*3180*/  UIMAD UR5, UR6, -0x3, UR5 ;  /* 0xfffffffd060578a4 */ /* 0x000fe4000f8e0205 */
[----:B------:R-:W-:-:S04]  /*3190*/  ULOP3.LUT UR4, UR4, UR8, URZ, 0x3c, !UPT ;  /* 0x0000000804047292 */ /* 0x000fc8000f8e3c3f */
[----:B------:R-:W-:Y:S01]  /*31a0*/  @UP1 ULOP3.LUT UR4, UR4, 0x1, UR6, 0x78, !UPT ;  /* 0x0000000104041892 */ /* 0x000fe2000f8e7806 */
[----:B-12---:R-:W-:Y:S11]  /*31b0*/  @!P0 BRA `(.L_x_34) ;  /* 0x0000005c00988947 */ /* 0x006ff60003800000 */
.L_x_191:
[----:B------:R-:W-:Y:S01]  /*31c0*/  IMAD.SHL.U32 R28, R6, 0x40, RZ ;  /* 0x00000040061c7824 */ /* 0x000fe200078e00ff */
[----:B------:R-:W-:Y:S01]  /*31d0*/  ULDC UR8, c[0x0][0x284] ;  /* 0x0000a10000087ab9 */ /* 0x000fe20000000800 */
[----:B------:R-:W-:Y:S01]  /*31e0*/  IMAD.SHL.U32 R29, R5, 0x80, RZ ;  /* 0x00000080051d7824 */ /* 0x000fe200078e00ff */
[----:B------:R-:W-:Y:S01]  /*31f0*/  SHF.R.S32.HI R34, RZ, 0x1f, R4 ;  /* 0x0000001fff227819 */ /* 0x000fe20000011404 */
[----:B------:R-:W-:Y:S01]  /*3200*/  ULDC.64 UR6, c[0x0][0x5d0] ;  /* 0x0001740000067ab9 */ /* 0x000fe20000000a00 */
[----:B------:R-:W-:Y:S01]  /*3210*/  ISETP.GE.AND P0, PT, R28, UR8, PT ;  /* 0x000000081c007c0c */ /* 0x000fe2000bf06270 */
[----:B0-----:R-:W-:Y:S01]  /*3220*/  IMAD.WIDE.U32 R16, R4, UR6, R26 ;  /* 0x0000000604107c25 */ /* 0x001fe2000f8e001a */
[----:B------:R-:W-:Y:S02]  /*3230*/  SHF.R.S32.HI R33, RZ, 0x1f, R29 ;  /* 0x0000001fff217819 */ /* 0x000fe4000001141d */
[C---:B------:R-:W-:Y:S01]  /*3240*/  ISETP.GE.OR P0, PT, R29.reuse, R32, P0 ;  /* 0x000000201d00720c */ /* 0x040fe20000706670 */
[----:B------:R-:W-:Y:S01]  /*3250*/  IMAD R5, R34, UR6, RZ ;  /* 0x0000000622057c24 */ /* 0x000fe2000f8e02ff */
[----:B------:R-:W-:-:S03]  /*3260*/  IADD3 R16, P1, R29, R16, RZ ;  /* 0x000000101d107210 */ /* 0x000fc60007f3e0ff */
[----:B------:R-:W-:-:S05]  /*3270*/  IMAD R5, R4, UR7, R5 ;  /* 0x0000000704057c24 */ /* 0x000fca000f8e0205 */
[----:B------:R-:W-:-:S03]  /*3280*/  IADD3.X R17, R33, R17, R5, P1, !PT ;  /* 0x0000001121117210 */ /* 0x000fc60000ffe405 */
[----:B------:R-:W-:Y:S05]  /*3290*/  @P0 BRA `(.L_x_35) ;  /* 0x0000004400b80947 */ /* 0x000fea0003800000 */
[----:B------:R-:W0:Y:S01]  /*32a0*/  LDC.64 R30, c[0x0][0x5c8] ;  /* 0x00017200ff1e7b82 */ /* 0x000e220000000a00 */
[----:B------:R-:W-:Y:S01]  /*32b0*/  IMAD.WIDE R24, R6, 0x40, R14 ;  /* 0x0000004006187825 */ /* 0x000fe200078e020e */
[----:B------:R-:W-:Y:S01]  /*32c0*/  ULDC.64 UR6, c[0x0][0x5c0] ;  /* 0x0001700000067ab9 */ /* 0x000fe20000000a00 */
[----:B------:R-:W-:Y:S02]  /*32d0*/  BSSY B0, `(.L_x_35) ;  /* 0x000046a000007945 */ /* 0x000fe40003800000 */
[----:B------:R-:W-:-:S04]  /*32e0*/  IMAD R6, R11, -0x2, R32 ;  /* 0xfffffffe0b067824 */ /* 0x000fc800078e0220 */
[----:B------:R-:W-:Y:S02]  /*32f0*/  IMAD.IADD R6, R6, 0x1, -R29 ;  /* 0x0000000106067824 */ /* 0x000fe400078e0a1d */
[-C--:B0-----:R-:W-:Y:S02]  /*3300*/  IMAD R5, R25, R30.reuse, RZ ;  /* 0x0000001e19057224 */ /* 0x081fe400078e02ff */
[----:B------:R-:W-:-:S04]  /*3310*/  IMAD.WIDE.U32 R16, R24, R30, R16 ;  /* 0x0000001e18107225 */ /* 0x000fc800078e0010 */
[----:B------:R-:W-:Y:S01]  /*3320*/  IMAD R19, R24, R31, R5 ;  /* 0x0000001f18137224 */ /* 0x000fe200078e0205 */
[----:B------:R-:W-:Y:S02]  /*3330*/  LEA R5, P0, R30, R16, 0x3 ;  /* 0x000000101e057211 */ /* 0x000fe400078018ff */
[----:B------:R-:W-:Y:S01]  /*3340*/  IADD3 R18, P1, R16, UR6, RZ ;  /* 0x0000000610127c10 */ /* 0x000fe2000ff3e0ff */
[----:B------:R-:W-:Y:S01]  /*3350*/  IMAD.IADD R19, R17, 0x1, R19 ;  /* 0x0000000111137824 */ /* 0x000fe200078e0213 */
[----:B------:R-:W-:-:S04]  /*3360*/  IADD3 R16, P3, R5, UR6, RZ ;  /* 0x0000000605107c10 */ /* 0x000fc8000ff7e0ff */
[----:B------:R-:W-:Y:S01]  /*3370*/  LEA.HI.X R5, R30, R19, R31, 0x3, P0 ;  /* 0x000000131e057211 */ /* 0x000fe200000f1c1f */
[----:B------:R-:W-:Y:S01]  /*3380*/  IMAD.IADD R30, R13, 0x1, -R28 ;  /* 0x000000010d1e7824 */ /* 0x000fe200078e0a1c */
[----:B-----5:R-:W-:Y:S02]  /*3390*/  FSETP.NEU.AND P0, PT, R12, RZ, PT ;  /* 0x000000ff0c00720b */ /* 0x020fe40003f0d000 */
[----:B------:R-:W-:Y:S02]  /*33a0*/  IADD3.X R19, R19, UR7, RZ, P1, !PT ;  /* 0x0000000713137c10 */ /* 0x000fe40008ffe4ff */
[----:B------:R-:W-:-:S09]  /*33b0*/  IADD3.X R17, R5, UR7, RZ, P3, !PT ;  /* 0x0000000705117c10 */ /* 0x000fd20009ffe4ff */
[----:B------:R-:W-:Y:S05]  /*33c0*/  @!P0 BRA `(.L_x_36) ;  /* 0x0000003400608947 */ /* 0x000fea0003800000 */
[----:B------:R-:W-:Y:S01]  /*33d0*/  ULDC.64 UR6, c[0x0][0x5b8] ;  /* 0x00016e0000067ab9 */ /* 0x000fe20000000a00 */
[----:B------:R-:W-:Y:S01]  /*33e0*/  ULDC.64 UR16, c[0x0][0x5a8] ;  /* 0x00016a0000107ab9 */ /* 0x000fe20000000a00 */
[----:B------:R-:W-:Y:S01]  /*33f0*/  IMAD.WIDE.U32 R26, R4, UR6, R26 ;  /* 0x00000006041a7c25 */ /* 0x000fe2000f8e001a */
[----:B------:R-:W-:Y:S01]  /*3400*/  BSSY B1, `(.L_x_37) ;  /* 0x0000010000017945 */ /* 0x000fe20003800000 */
[----:B------:R-:W-:Y:S02]  /*3410*/  PRMT R28, RZ, 0x7610, R28 ;  /* 0x00007610ff1c7816 */ /* 0x000fe4000000001c */
[----:B------:R-:W-:Y:S01]  /*3420*/  IMAD R5, R34, UR6, RZ ;  /* 0x0000000622057c24 */ /* 0x000fe2000f8e02ff */
[----:B------:R-:W-:-:S03]  /*3430*/  IADD3 R26, P0, R29, R26, RZ ;  /* 0x0000001a1d1a7210 */ /* 0x000fc60007f1e0ff */
[----:B------:R-:W-:Y:S01]  /*3440*/  IMAD R5, R4, UR7, R5 ;  /* 0x0000000704057c24 */ /* 0x000fe2000f8e0205 */
[----:B------:R-:W-:Y:S02]  /*3450*/  ULDC.64 UR6, c[0x0][0x5b0] ;  /* 0x00016c0000067ab9 */ /* 0x000fe40000000a00 */
[----:B------:R-:W-:Y:S02]  /*3460*/  IMAD R29, R25, UR6, RZ ;  /* 0x00000006191d7c24 */ /* 0x000fe4000f8e02ff */
[----:B------:R-:W-:Y:S02]  /*3470*/  IADD3.X R27, R33, R27, R5, P0, !PT ;  /* 0x0000001b211b7210 */ /* 0x000fe400007fe405 */
[----:B------:R-:W-:Y:S01]  /*3480*/  ISETP.GE.AND P0, PT, R30, 0x1, PT ;  /* 0x000000011e00780c */ /* 0x000fe20003f06270 */
[C---:B------:R-:W-:Y:S02]  /*3490*/  IMAD R29, R24.reuse, UR7, R29 ;  /* 0x00000007181d7c24 */ /* 0x040fe4000f8e021d */
[----:B------:R-:W-:Y:S01]  /*34a0*/  IMAD.WIDE.U32 R4, R24, UR6, R26 ;  /* 0x0000000618047c25 */ /* 0x000fe2000f8e001a */
[----:B------:R-:W-:-:S02]  /*34b0*/  ISETP.LT.OR P4, PT, R6, 0x1, !P0 ;  /* 0x000000010600780c */ /* 0x000fc40004781670 */
[----:B------:R-:W-:-:S04]  /*34c0*/  IADD3 R4, P1, R4, UR16, RZ ;  /* 0x0000001004047c10 */ /* 0x000fc8000ff3e0ff */
[----:B------:R-:W-:-:S07]  /*34d0*/  IADD3.X R5, R5, UR17, R29, P1, !PT ;  /* 0x0000001105057c10 */ /* 0x000fce0008ffe41d */
[----:B------:R-:W-:Y:S05]  /*34e0*/  @P4 BRA `(.L_x_38) ;  /* 0x0000000000044947 */ /* 0x000fea0003800000 */
[----:B------:R0:W5:Y:S02]  /*34f0*/  LDG.E.U8 R28, desc[UR14][R4.64] ;  /* 0x0000000e041c7981 */ /* 0x000164000c1e1100 */
.L_x_38:
[----:B------:R-:W-:Y:S05]  /*3500*/  BSYNC B1 ;  /* 0x0000000000017941 */ /* 0x000fea0003800000 */
.L_x_37:
[----:B-----5:R-:W-:Y:S01]  /*3510*/  LOP3.LUT R28, R28, 0xff, RZ, 0xc0, !PT ;  /* 0x000000ff1c1c7812 */ /* 0x020fe200078ec0ff */
[----:B------:R-:W-:Y:S01]  /*3520*/  BSSY B1, `(.L_x_39) ;  /* 0x000000b000017945 */ /* 0x000fe20003800000 */
[----:B------:R-:W-:Y:S02]  /*3530*/  ISETP.LT.OR P3, PT, R6, 0x2, !P0 ;  /* 0x000000020600780c */ /* 0x000fe40004761670 */
[----:B------:R-:W-:-:S05]  /*3540*/  F2FP.F16.E4M3.UNPACK_B R28, R28 ;  /* 0x0000001cff1c723e */ /* 0x000fca00020006ff */
[----:B------:R-:W-:-:S05]  /*3550*/  HADD2.F32 R29, -RZ, R28.H0_H0 ;  /* 0x2000001cff1d7230 */ /* 0x000fca0000004100 */
[----:B------:R-:W-:-:S04]  /*3560*/  FMUL R28, R29, R12 ;  /* 0x0000000c1d1c7220 */ /* 0x000fc80000400000 */
[----:B------:R-:W-:-:S05]  /*3570*/  FFMA R28, R149, R10, R28 ;  /* 0x0000000a951c7223 */ /* 0x000fca000000001c */
[----:B------:R-:W-:Y:S02]  /*3580*/  F2FP.SATFINITE.E4M3.F32.PACK_AB_MERGE_C R29, RZ, R28, RZ ;  /* 0x0000001cff1d723e */ /* 0x000fe400048070ff */
[----:B------:R-:W-:-:S03]  /*3590*/  PRMT R28, RZ, 0x7610, R28 ;  /* 0x00007610ff1c7816 */ /* 0x000fc6000000001c */
[----:B------:R1:W-:Y:S01]  /*35a0*/  @!P4 STG.E.U8 desc[UR14][R18.64], R29 ;  /* 0x0000001d1200c986 */ /* 0x0003e2000c10110e */
[----:B------:R-:W-:Y:S05]  /*35b0*/  @P3 BRA `(.L_x_40) ;  /* 0x0000000000043947 */ /* 0x000fea0003800000 */
[----:B------:R2:W5:Y:S02]  /*35c0*/  LDG.E.U8 R28, desc[UR14][R4.64+0x1] ;  /* 0x0000010e041c7981 */ /* 0x000564000c1e1100 */
.L_x_40:
[----:B------:R-:W-:Y:S05]  /*35d0*/  BSYNC B1 ;  /* 0x0000000000017941 */ /* 0x000fea0003800000 */
.L_x_39:
[----:B-----5:R-:W-:Y:S01]  /*35e0*/  LOP3.LUT R28, R28, 0xff, RZ, 0xc0, !PT ;  /* 0x000000ff1c1c7812 */ /* 0x020fe200078ec0ff */
[----:B------:R-:W-:Y:S01]  /*35f0*/  BSSY B1, `(.L_x_41) ;  /* 0x0000013000017945 */ /* 0x000fe20003800000 */
[----:B------:R-:W-:Y:S02]  /*3600*/  IADD3 R31, P1, R24, 0x8, RZ ;  /* 0x00000008181f7810 */ /* 0x000fe40007f3e0ff */
[----:B------:R-:W-:-:S03]  /*3610*/  F2FP.F16.E4M3.UNPACK_B R28, R28 ;  /* 0x0000001cff1c723e */ /* 0x000fc600020006ff */
[----:B------:R-:W-:Y:S01]  /*3620*/  IMAD.X R24, RZ, RZ, R25, P1 ;  /* 0x000000ffff187224 */ /* 0x000fe200008e0619 */
[----:B------:R-:W-:Y:S01]  /*3630*/  ISETP.GE.AND P1, PT, R30, 0x9, PT ;  /* 0x000000091e00780c */ /* 0x000fe20003f26270 */
[----:B-1----:R-:W-:Y:S02]  /*3640*/  HADD2.F32 R29, -RZ, R28.H0_H0 ;  /* 0x2000001cff1d7230 */ /* 0x002fe40000004100 */
[----:B------:R-:W-:Y:S01]  /*3650*/  IMAD R24, R24, UR6, RZ ;  /* 0x0000000618187c24 */ /* 0x000fe2000f8e02ff */
[----:B------:R-:W-:Y:S01]  /*3660*/  ISETP.LT.OR P5, PT, R6, 0x1, !P1 ;  /* 0x000000010600780c */ /* 0x000fe20004fa1670 */
[----:B------:R-:W-:-:S04]  /*3670*/  IMAD.WIDE.U32 R26, R31, UR6, R26 ;  /* 0x000000061f1a7c25 */ /* 0x000fc8000f8e001a */
[----:B------:R-:W-:Y:S01]  /*3680*/  FMUL R29, R29, R12 ;  /* 0x0000000c1d1d7220 */ /* 0x000fe20000400000 */
[----:B------:R-:W-:-:S03]  /*3690*/  IMAD R31, R31, UR7, R24 ;  /* 0x000000071f1f7c24 */ /* 0x000fc6000f8e0218 */
[----:B------:R-:W-:Y:S01]  /*36a0*/  FFMA R29, R144, R10, R29 ;  /* 0x0000000a901d7223 */ /* 0x000fe2000000001d */
[----:B------:R-:W-:Y:S02]  /*36b0*/  IADD3 R24, P4, R26, UR16, RZ ;  /* 0x000000101a187c10 */ /* 0x000fe4000ff9e0ff */
[----:B------:R-:W-:Y:S02]  /*36c0*/  PRMT R26, RZ, 0x7610, R26 ;  /* 0x00007610ff1a7816 */ /* 0x000fe4000000001a */
[----:B------:R-:W-:Y:S02]  /*36d0*/  F2FP.SATFINITE.E4M3.F32.PACK_AB_MERGE_C R29, RZ, R29, RZ ;  /* 0x0000001dff1d723e */ /* 0x000fe400048070ff */
[----:B------:R-:W-:-:S03]  /*36e0*/  IADD3.X R25, R27, UR17, R31, P4, !PT ;  /* 0x000000111b197c10 */ /* 0x000fc6000a7fe41f */
[----:B------:R1:W-:Y:S01]  /*36f0*/  @!P3 STG.E.U8 desc[UR14][R18.64+0x1], R29 ;  /* 0x0000011d1200b986 */ /* 0x0003e2000c10110e */
[----:B------:R-:W-:Y:S05]  /*3700*/  @P5 BRA `(.L_x_42) ;  /* 0x0000000000045947 */ /* 0x000fea0003800000 */
[----:B------:R3:W5:Y:S02]  /*3710*/  LDG.E.U8 R26, desc[UR14][R24.64] ;  /* 0x0000000e181a7981 */ /* 0x000764000c1e1100 */
.L_x_42:
[----:B------:R-:W-:Y:S05]  /*3720*/  BSYNC B1 ;  /* 0x0000000000017941 */ /* 0x000fea0003800000 */
.L_x_41:
        /* <DEDUP_REMOVED lines=12> */
.L_x_44:
[----:B------:R-:W-:Y:S05]  /*37f0*/  BSYNC B1 ;  /* 0x0000000000017941 */ /* 0x000fea0003800000 */
.L_x_43:
[----:B-----5:R-:W-:Y:S01]  /*3800*/  LOP3.LUT R26, R26, 0xff, RZ, 0xc0, !PT ;  /* 0x000000ff1a1a7812 */ /* 0x020fe200078ec0ff */
[----:B------:R-:W-:Y:S01]  /*3810*/  BSSY B1, `(.L_x_45) ;  /* 0x000000b000017945 */ /* 0x000fe20003800000 */
[----:B------:R-:W-:Y:S02]  /*3820*/  ISETP.LT.OR P4, PT, R6, 0x9, !P0 ;  /* 0x000000090600780c */ /* 0x000fe40004781670 */
[----:B------:R-:W-:-:S05]  /*3830*/  F2FP.F16.E4M3.UNPACK_B R26, R26 ;  /* 0x0000001aff1a723e */ /* 0x000fca00020006ff */
[----:B----4-:R-:W-:Y:S01]  /*3840*/  HADD2.F32 R27, -RZ, R26.H0_H0 ;  /* 0x2000001aff1b7230 */ /* 0x010fe20000004100 */
[----:B------:R-:W-:-:S04]  /*3850*/  PRMT R26, RZ, 0x7610, R26 ;  /* 0x00007610ff1a7816 */ /* 0x000fc8000000001a */
[----:B------:R-:W-:-:S04]  /*3860*/  FMUL R27, R27, R12 ;  /* 0x0000000c1b1b7220 */ /* 0x000fc80000400000 */
[----:B------:R-:W-:-:S05]  /*3870*/  FFMA R27, R142, R10, R27 ;  /* 0x0000000a8e1b7223 */ /* 0x000fca000000001b */
[----:B------:R-:W-:-:S05]  /*3880*/  F2FP.SATFINITE.E4M3.F32.PACK_AB_MERGE_C R27, RZ, R27, RZ ;  /* 0x0000001bff1b723e */ /* 0x000fca00048070ff */
[----:B------:R4:W-:Y:S01]  /*3890*/  @!P3 STG.E.U8 desc[UR14][R16.64+0x1], R27 ;  /* 0x0000011b1000b986 */ /* 0x0009e2000c10110e */
[----:B------:R-:W-:Y:S05]  /*38a0*/  @P4 BRA `(.L_x_46) ;  /* 0x0000000000044947 */ /* 0x000fea0003800000 */
[----:B------:R0:W5:Y:S02]  /*38b0*/  LDG.E.U8 R26, desc[UR14][R4.64+0x8] ;  /* 0x0000080e041a7981 */ /* 0x000164000c1e1100 */
.L_x_46:
[----:B------:R-:W-:Y:S05]  /*38c0*/  BSYNC B1 ;  /* 0x0000000000017941 */ /* 0x000fea0003800000 */
.L_x_45:
[----:B-----5:R-:W-:Y:S01]  /*38d0*/  LOP3.LUT R26, R26, 0xff, RZ, 0xc0, !PT ;  /* 0x000000ff1a1a7812 */ /* 0x020fe200078ec0ff */
[----:B------:R-:W-:Y:S01]  /*38e0*/  BSSY B1, `(.L_x_47) ;  /* 0x000000b000017945 */ /* 0x000fe20003800000 */
[----:B------:R-:W-:Y:S02]  /*38f0*/  ISETP.LT.OR P3, PT, R6, 0xa, !P0 ;  /* 0x0000000a0600780c */ /* 0x000fe40004761670 */
[----:B------:R-:W-:-:S05]  /*3900*/  F2FP.F16.E4M3.UNPACK_B R26, R26 ;  /* 0x0000001aff1a723e */ /* 0x000fca00020006ff */
[----:B----4-:R-:W-:-:S05]  /*3910*/  HADD2.F32 R27, -RZ, R26.H0_H0 ;  /* 0x2000001aff1b7230 */ /* 0x010fca0000004100 */
[----:B------:R-:W-:-:S04]  /*3920*/  FMUL R26, R27, R12 ;  /* 0x0000000c1b1a7220 */ /* 0x000fc80000400000 */
[----:B------:R-:W-:-:S05]  /*3930*/  FFMA R26, R145, R10, R26 ;  /* 0x0000000a911a7223 */ /* 0x000fca000000001a */
[----:B------:R-:W-:Y:S02]  /*3940*/  F2FP.SATFINITE.E4M3.F32.PACK_AB_MERGE_C R27, RZ, R26, RZ ;  /* 0x0000001aff1b723e */ /* 0x000fe400048070ff */
[----:B------:R-:W-:-:S03]  /*3950*/  PRMT R26, RZ, 0x7610, R26 ;  /* 0x00007610ff1a7816 */ /* 0x000fc6000000001a */
[----:B------:R4:W-:Y:S01]  /*3960*/  @!P4 STG.E.U8 desc[UR14][R18.64+0x8], R27 ;  /* 0x0000081b1200c986 */ /* 0x0009e2000c10110e */
[----:B------:R-:W-:Y:S05]  /*3970*/  @P3 BRA `(.L_x_48) ;  /* 0x0000000000043947 */ /* 0x000fea0003800000 */
[----:B------:R0:W5:Y:S02]  /*3980*/  LDG.E.U8 R26, desc[UR14][R4.64+0x9] ;  /* 0x0000090e041a7981 */ /* 0x000164000c1e1100 */
.L_x_48:
[----:B------:R-:W-:Y:S05]  /*3990*/  BSYNC B1 ;  /* 0x0000000000017941 */ /* 0x000fea0003800000 */
.L_x_47:
        /* <DEDUP_REMOVED lines=12> */
.L_x_50:
[----:B------:R-:W-:Y:S05]  /*3a60*/  BSYNC B1 ;  /* 0x0000000000017941 */ /* 0x000fea0003800000 */
.L_x_49:
        /* <DEDUP_REMOVED lines=12> */
.L_x_52:
[----:B------:R-:W-:Y:S05]  /*3b30*/  BSYNC B1 ;  /* 0x0000000000017941 */ /* 0x000fea0003800000 */
.L_x_51:
        /* <DEDUP_REMOVED lines=12> */
.L_x_54:
[----:B------:R-:W-:Y:S05]  /*3c00*/  BSYNC B1 ;  /* 0x0000000000017941 */ /* 0x000fea0003800000 */
.L_x_53:
        /* <DEDUP_REMOVED lines=12> */
.L_x_56:
[----:B------:R-:W-:Y:S05]  /*3cd0*/  BSYNC B1 ;  /* 0x0000000000017941 */ /* 0x000fea0003800000 */
.L_x_55:
        /* <DEDUP_REMOVED lines=12> */
.L_x_58:
[----:B------:R-:W-:Y:S05]  /*3da0*/  BSYNC B1 ;  /* 0x0000000000017941 */ /* 0x000fea0003800000 */
.L_x_57:
        /* <DEDUP_REMOVED lines=12> */
.L_x_60:
[----:B------:R-:W-:Y:S05]  /*3e70*/  BSYNC B1 ;  /* 0x0000000000017941 */ /* 0x000fea0003800000 */
.L_x_59:
        /* <DEDUP_REMOVED lines=12> */
.L_x_62:
[----:B------:R-:W-:Y:S05]  /*3f40*/  BSYNC B1 ;  /* 0x0000000000017941 */ /* 0x000fea0003800000 */
.L_x_61:
        /* <DEDUP_REMOVED lines=12> */
.L_x_64:
[----:B------:R-:W-:Y:S05]  /*4010*/  BSYNC B1 ;  /* 0x0000000000017941 */ /* 0x000fea0003800000 */
.L_x_63:
        /* <DEDUP_REMOVED lines=12> */
.L_x_66:
[----:B------:R-:W-:Y:S05]  /*40e0*/  BSYNC B1 ;  /* 0x0000000000017941 */ /* 0x000fea0003800000 */
.L_x_65:
        /* <DEDUP_REMOVED lines=12> */
.L_x_68:
[----:B------:R-:W-:Y:S05]  /*41b0*/  BSYNC B1 ;  /* 0x0000000000017941 */ /* 0x000fea0003800000 */
.L_x_67:
        /* <DEDUP_REMOVED lines=12> */
.L_x_70:
[----:B------:R-:W-:Y:S05]  /*4280*/  BSYNC B1 ;  /* 0x0000000000017941 */ /* 0x000fea0003800000 */
.L_x_69:
        /* <DEDUP_REMOVED lines=12> */
.L_x_72:
[----:B------:R-:W-:Y:S05]  /*4350*/  BSYNC B1 ;  /* 0x0000000000017941 */ /* 0x000fea0003800000 */
.L_x_71:
        /* <DEDUP_REMOVED lines=12> */
.L_x_74:
[----:B------:R-:W-:Y:S05]  /*4420*/  BSYNC B1 ;  /* 0x0000000000017941 */ /* 0x000fea0003800000 */
.L_x_73:
        /* <DEDUP_REMOVED lines=12> */
.L_x_76:
[----:B------:R-:W-:Y:S05]  /*44f0*/  BSYNC B1 ;  /* 0x0000000000017941 */ /* 0x000fea0003800000 */
.L_x_75:
        /* <DEDUP_REMOVED lines=12> */
.L_x_78:
[----:B------:R-:W-:Y:S05]  /*45c0*/  BSYNC B1 ;  /* 0x0000000000017941 */ /* 0x000fea0003800000 */
.L_x_77:
        /* <DEDUP_REMOVED lines=12> */
.L_x_80:
[----:B------:R-:W-:Y:S05]  /*4690*/  BSYNC B1 ;  /* 0x0000000000017941 */ /* 0x000fea0003800000 */
.L_x_79:
        /* <DEDUP_REMOVED lines=12> */
.L_x_82:
[----:B------:R-:W-:Y:S05]  /*4760*/  BSYNC B1 ;  /* 0x0000000000017941 */ /* 0x000fea0003800000 */
.L_x_81:
        /* <DEDUP_REMOVED lines=12> */
.L_x_84:
[----:B------:R-:W-:Y:S05]  /*4830*/  BSYNC B1 ;  /* 0x0000000000017941 */ /* 0x000fea0003800000 */
.L_x_83:
        /* <DEDUP_REMOVED lines=12> */
.L_x_86:
[----:B------:R-:W-:Y:S05]  /*4900*/  BSYNC B1 ;  /* 0x0000000000017941 */ /* 0x000fea0003800000 */
.L_x_85:
        /* <DEDUP_REMOVED lines=12> */
.L_x_88:
[----:B------:R-:W-:Y:S05]  /*49d0*/  BSYNC B1 ;  /* 0x0000000000017941 */ /* 0x000fea0003800000 */
.L_x_87:
        /* <DEDUP_REMOVED lines=12> */
.L_x_90:
[----:B------:R-:W-:Y:S05]  /*4aa0*/  BSYNC B1 ;  /* 0x0000000000017941 */ /* 0x000fea0003800000 */
.L_x_89:
        /* <DEDUP_REMOVED lines=12> */
.L_x_92:
[----:B------:R-:W-:Y:S05]  /*4b70*/  BSYNC B1 ;  /* 0x0000000000017941 */ /* 0x000fea0003800000 */
.L_x_91:
        /* <DEDUP_REMOVED lines=12> */
.L_x_94:
[----:B------:R-:W-:Y:S05]  /*4c40*/  BSYNC B1 ;  /* 0x0000000000017941 */ /* 0x000fea0003800000 */
.L_x_93:
        /* <DEDUP_REMOVED lines=12> */
.L_x_96:
[----:B------:R-:W-:Y:S05]  /*4d10*/  BSYNC B1 ;  /* 0x0000000000017941 */ /* 0x000fea0003800000 */
.L_x_95:
        /* <DEDUP_REMOVED lines=12> */
.L_x_98:
[----:B------:R-:W-:Y:S05]  /*4de0*/  BSYNC B1 ;  /* 0x0000000000017941 */ /* 0x000fea0003800000 */
.L_x_97:
        /* <DEDUP_REMOVED lines=12> */
.L_x_100:
[----:B------:R-:W-:Y:S05]  /*4eb0*/  BSYNC B1 ;  /* 0x0000000000017941 */ /* 0x000fea0003800000 */
.L_x_99:
        /* <DEDUP_REMOVED lines=12> */
.L_x_102:
[----:B------:R-:W-:Y:S05]  /*4f80*/  BSYNC B1 ;  /* 0x0000000000017941 */ /* 0x000fea0003800000 */
.L_x_101:
        /* <DEDUP_REMOVED lines=12> */
.L_x_104:
[----:B------:R-:W-:Y:S05]  /*5050*/  BSYNC B1 ;  /* 0x0000000000017941 */ /* 0x000fea0003800000 */
.L_x_103:
        /* <DEDUP_REMOVED lines=12> */
.L_x_106:
[----:B------:R-:W-:Y:S05]  /*5120*/  BSYNC B1 ;  /* 0x0000000000017941 */ /* 0x000fea0003800000 */
.L_x_105:
        /* <DEDUP_REMOVED lines=12> */
.L_x_108:
[----:B------:R-:W-:Y:S05]  /*51f0*/  BSYNC B1 ;  /* 0x0000000000017941 */ /* 0x000fea0003800000 */
.L_x_107:
        /* <DEDUP_REMOVED lines=12> */
.L_x_110:
[----:B------:R-:W-:Y:S05]  /*52c0*/  BSYNC B1 ;  /* 0x0000000000017941 */ /* 0x000fea0003800000 */
.L_x_109:
        /* <DEDUP_REMOVED lines=12> */
.L_x_112:
[----:B------:R-:W-:Y:S05]  /*5390*/  BSYNC B1 ;  /* 0x0000000000017941 */ /* 0x000fea0003800000 */
.L_x_111:
        /* <DEDUP_REMOVED lines=12> */
.L_x_114:
[----:B------:R-:W-:Y:S05]  /*5460*/  BSYNC B1 ;  /* 0x0000000000017941 */ /* 0x000fea0003800000 */
.L_x_113:
        /* <DEDUP_REMOVED lines=12> */
.L_x_116:
[----:B------:R-:W-:Y:S05]  /*5530*/  BSYNC B1 ;  /* 0x0000000000017941 */ /* 0x000fea0003800000 */
.L_x_115:
        /* <DEDUP_REMOVED lines=12> */
.L_x_118:
[----:B------:R-:W-:Y:S05]  /*5600*/  BSYNC B1 ;  /* 0x0000000000017941 */ /* 0x000fea0003800000 */
.L_x_117:
        /* <DEDUP_REMOVED lines=12> */
.L_x_120:
[----:B------:R-:W-:Y:S05]  /*56d0*/  BSYNC B1 ;  /* 0x0000000000017941 */ /* 0x000fea0003800000 */
.L_x_119:
        /* <DEDUP_REMOVED lines=12> */
.L_x_122:
[----:B------:R-:W-:Y:S05]  /*57a0*/  BSYNC B1 ;  /* 0x0000000000017941 */ /* 0x000fea0003800000 */
.L_x_121:
        /* <DEDUP_REMOVED lines=12> */
.L_x_124:
[----:B------:R-:W-:Y:S05]  /*5870*/  BSYNC B1 ;  /* 0x0000000000017941 */ /* 0x000fea0003800000 */
.L_x_123:
        /* <DEDUP_REMOVED lines=12> */
.L_x_126:
[----:B------:R-:W-:Y:S05]  /*5940*/  BSYNC B1 ;  /* 0x0000000000017941 */ /* 0x000fea0003800000 */
.L_x_125:
        /* <DEDUP_REMOVED lines=12> */
.L_x_128:
[----:B------:R-:W-:Y:S05]  /*5a10*/  BSYNC B1 ;  /* 0x0000000000017941 */ /* 0x000fea0003800000 */
.L_x_127:
        /* <DEDUP_REMOVED lines=12> */
.L_x_130:
[----:B------:R-:W-:Y:S05]  /*5ae0*/  BSYNC B1 ;  /* 0x0000000000017941 */ /* 0x000fea0003800000 */
.L_x_129:
        /* <DEDUP_REMOVED lines=12> */
.L_x_132:
[----:B------:R-:W-:Y:S05]  /*5bb0*/  BSYNC B1 ;  /* 0x0000000000017941 */ /* 0x000fea0003800000 */
.L_x_131:
        /* <DEDUP_REMOVED lines=12> */
.L_x_134:
[----:B------:R-:W-:Y:S05]  /*5c80*/  BSYNC B1 ;  /* 0x0000000000017941 */ /* 0x000fea0003800000 */
.L_x_133:
        /* <DEDUP_REMOVED lines=12> */
.L_x_136:
[----:B------:R-:W-:Y:S05]  /*5d50*/  BSYNC B1 ;  /* 0x0000000000017941 */ /* 0x000fea0003800000 */
.L_x_135:
        /* <DEDUP_REMOVED lines=12> */
.L_x_138:
[----:B------:R-:W-:Y:S05]  /*5e20*/  BSYNC B1 ;  /* 0x0000000000017941 */ /* 0x000fea0003800000 */
.L_x_137:
        /* <DEDUP_REMOVED lines=12> */
.L_x_140:
[----:B------:R-:W-:Y:S05]  /*5ef0*/  BSYNC B1 ;  /* 0x0000000000017941 */ /* 0x000fea0003800000 */
.L_x_139:
        /* <DEDUP_REMOVED lines=12> */
.L_x_142:
[----:B------:R-:W-:Y:S05]  /*5fc0*/  BSYNC B1 ;  /* 0x0000000000017941 */ /* 0x000fea0003800000 */
.L_x_141:
        /* <DEDUP_REMOVED lines=12> */
.L_x_144:
[----:B------:R-:W-:Y:S05]  /*6090*/  BSYNC B1 ;  /* 0x0000000000017941 */ /* 0x000fea0003800000 */
.L_x_143:
        /* <DEDUP_REMOVED lines=12> */
.L_x_146:
[----:B------:R-:W-:Y:S05]  /*6160*/  BSYNC B1 ;  /* 0x0000000000017941 */ /* 0x000fea0003800000 */
.L_x_145:
        /* <DEDUP_REMOVED lines=12> */
.L_x_148:
[----:B------:R-:W-:Y:S05]  /*6230*/  BSYNC B1 ;  /* 0x0000000000017941 */ /* 0x000fea0003800000 */
.L_x_147:
        /* <DEDUP_REMOVED lines=12> */
.L_x_150:
[----:B------:R-:W-:Y:S05]  /*6300*/  BSYNC B1 ;  /* 0x0000000000017941 */ /* 0x000fea0003800000 */
.L_x_149:
        /* <DEDUP_REMOVED lines=12> */
.L_x_152:
[----:B------:R-:W-:Y:S05]  /*63d0*/  BSYNC B1 ;  /* 0x0000000000017941 */ /* 0x000fea0003800000 */
.L_x_151:
        /* <DEDUP_REMOVED lines=12> */
.L_x_154:
[----:B------:R-:W-:Y:S05]  /*64a0*/  BSYNC B1 ;  /* 0x0000000000017941 */ /* 0x000fea0003800000 */
.L_x_153:
        /* <DEDUP_REMOVED lines=12> */
.L_x_156:
[----:B------:R-:W-:Y:S05]  /*6570*/  BSYNC B1 ;  /* 0x0000000000017941 */ /* 0x000fea0003800000 */
.L_x_155:
        /* <DEDUP_REMOVED lines=12> */
.L_x_158:
[----:B------:R-:W-:Y:S05]  /*6640*/  BSYNC B1 ;  /* 0x0000000000017941 */ /* 0x000fea0003800000 */
.L_x_157:
[----:B-----5:R-:W-:Y:S01]  /*6650*/  LOP3.LUT R26, R26, 0xff, RZ, 0xc0, !PT ;  /* 0x000000ff1a1a7812 */ /* 0x020fe200078ec0ff */
[----:B------:R-:W-:Y:S01]  /*6660*/  BSSY B1, `(.L_x_159) ;  /* 0x000000b000017945 */ /* 0x000fe20003800000 */
[----:B------:R-:W-:Y:S02]  /*6670*/  ISETP.LT.OR P0, PT, R6, 0x7a, !P0 ;  /* 0x0000007a0600780c */ /* 0x000fe40004701670 */
[----:B------:R-:W-:-:S05]  /*6680*/  F2FP.F16.E4M3.UNPACK_B R26, R26 ;  /* 0x0000001aff1a723e */ /* 0x000fca00020006ff */
[----:B----4-:R-:W-:-:S05]  /*6690*/  HADD2.F32 R27, -RZ, R26.H0_H0 ;  /* 0x2000001aff1b7230 */ /* 0x010fca0000004100 */
[----:B------:R-:W-:-:S04]  /*66a0*/  FMUL R26, R27, R12 ;  /* 0x0000000c1b1a7220 */ /* 0x000fc80000400000 */
[----:B------:R-:W-:Y:S01]  /*66b0*/  FFMA R26, R21, R10, R26 ;  /* 0x0000000a151a7223 */ /* 0x000fe2000000001a */
[----:B------:R-:W-:-:S04]  /*66c0*/  PRMT R21, RZ, 0x7610, R21 ;  /* 0x00007610ff157816 */ /* 0x000fc80000000015 */
[----:B------:R-:W-:-:S05]  /*66d0*/  F2FP.SATFINITE.E4M3.F32.PACK_AB_MERGE_C R27, RZ, R26, RZ ;  /* 0x0000001aff1b723e */ /* 0x000fca00048070ff */
[----:B------:R4:W-:Y:S01]  /*66e0*/  @!P4 STG.E.U8 desc[UR14][R18.64+0x78], R27 ;  /* 0x0000781b1200c986 */ /* 0x0009e2000c10110e */
[----:B------:R-:W-:Y:S05]  /*66f0*/  @P0 BRA `(.L_x_160) ;  /* 0x0000000000040947 */ /* 0x000fea0003800000 */
[----:B------:R0:W5:Y:S02]  /*6700*/  LDG.E.U8 R21, desc[UR14][R4.64+0x79] ;  /* 0x0000790e04157981 */ /* 0x000164000c1e1100 */
.L_x_160:
[----:B------:R-:W-:Y:S05]  /*6710*/  BSYNC B1 ;  /* 0x0000000000017941 */ /* 0x000fea0003800000 */
.L_x_159:
[----:B-----5:R-:W-:Y:S01]  /*6720*/  LOP3.LUT R21, R21, 0xff, RZ, 0xc0, !PT ;  /* 0x000000ff15157812 */ /* 0x020fe200078ec0ff */
[----:B------:R-:W-:Y:S01]  /*6730*/  BSSY B1, `(.L_x_161) ;  /* 0x000000b000017945 */ /* 0x000fe20003800000 */
[----:B------:R-:W-:Y:S02]  /*6740*/  ISETP.LT.OR P3, PT, R6, 0x79, !P1 ;  /* 0x000000790600780c */ /* 0x000fe40004f61670 */
[----:B------:R-:W-:Y:S02]  /*6750*/  F2FP.F16.E4M3.UNPACK_B R21, R21 ;  /* 0x00000015ff15723e */ /* 0x000fe400020006ff */
[----:B0-2---:R-:W-:-:S03]  /*6760*/  PRMT R4, RZ, 0x7610, R4 ;  /* 0x00007610ff047816 */ /* 0x005fc60000000004 */
[----:B------:R-:W-:-:S05]  /*6770*/  HADD2.F32 R21, -RZ, R21.H0_H0 ;  /* 0x20000015ff157230 */ /* 0x000fca0000004100 */
[----:B------:R-:W-:-:S04]  /*6780*/  FMUL R21, R21, R12 ;  /* 0x0000000c15157220 */ /* 0x000fc80000400000 */
[----:B------:R-:W-:-:S05]  /*6790*/  FFMA R21, R20, R10, R21 ;  /* 0x0000000a14157223 */ /* 0x000fca0000000015 */
[----:B------:R-:W-:-:S05]  /*67a0*/  F2FP.SATFINITE.E4M3.F32.PACK_AB_MERGE_C R21, RZ, R21, RZ ;  /* 0x00000015ff15723e */ /* 0x000fca00048070ff */
[----:B------:R0:W-:Y:S01]  /*67b0*/  @!P0 STG.E.U8 desc[UR14][R18.64+0x79], R21 ;  /* 0x0000791512008986 */ /* 0x0001e2000c10110e */
[----:B------:R-:W-:Y:S05]  /*67c0*/  @P3 BRA `(.L_x_162) ;  /* 0x0000000000043947 */ /* 0x000fea0003800000 */
[----:B------:R2:W5:Y:S02]  /*67d0*/  LDG.E.U8 R4, desc[UR14][R24.64+0x78] ;  /* 0x0000780e18047981 */ /* 0x000564000c1e1100 */
.L_x_162:
[----:B------:R-:W-:Y:S05]  /*67e0*/  BSYNC B1 ;  /* 0x0000000000017941 */ /* 0x000fea0003800000 */
.L_x_161:
        /* <DEDUP_REMOVED lines=12> */
.L_x_164:
[----:B------:R-:W-:Y:S05]  /*68b0*/  BSYNC B1 ;  /* 0x0000000000017941 */ /* 0x000fea0003800000 */
.L_x_163:
[----:B------:R-:W-:Y:S05]  /*68c0*/  @P1 BRA `(.L_x_165) ;  /* 0x0000001000281947 */ /* 0x000fea0003800000 */
[----:B-----5:R-:W-:-:S04]  /*68d0*/  LOP3.LUT R4, R4, 0xff, RZ, 0xc0, !PT ;  /* 0x000000ff04047812 */ /* 0x020fc800078ec0ff */
[----:B------:R-:W-:-:S05]  /*68e0*/  F2FP.F16.E4M3.UNPACK_B R4, R4 ;  /* 0x00000004ff04723e */ /* 0x000fca00020006ff */
[----:B0-----:R-:W-:-:S05]  /*68f0*/  HADD2.F32 R5, -RZ, R4.H0_H0 ;  /* 0x20000004ff057230 */ /* 0x001fca0000004100 */
[----:B------:R-:W-:-:S04]  /*6900*/  FMUL R5, R5, R12 ;  /* 0x0000000c05057220 */ /* 0x000fc80000400000 */
[----:B------:R-:W-:-:S05]  /*6910*/  FFMA R5, R22, R10, R5 ;  /* 0x0000000a16057223 */ /* 0x000fca0000000005 */
[----:B------:R-:W-:-:S05]  /*6920*/  F2FP.SATFINITE.E4M3.F32.PACK_AB_MERGE_C R5, RZ, R5, RZ ;  /* 0x00000005ff05723e */ /* 0x000fca00048070ff */
[----:B------:R0:W-:Y:S01]  /*6930*/  STG.E.U8 desc[UR14][R16.64+0x79], R5 ;  /* 0x0000790510007986 */ /* 0x0001e2000c10110e */
[----:B------:R-:W-:Y:S05]  /*6940*/  BRA `(.L_x_165) ;  /* 0x0000001000087947 */ /* 0x000fea0003800000 */
.L_x_36:
[----:B------:R-:W-:Y:S01]  /*6950*/  ISETP.GE.AND P1, PT, R30, 0x1, PT ;  /* 0x000000011e00780c */ /* 0x000fe20003f26270 */
[-C--:B------:R-:W-:Y:S01]  /*6960*/  FMUL R149, R149, R10.reuse ;  /* 0x0000000a95957220 */ /* 0x080fe20000400000 */
[-C--:B------:R-:W-:Y:S01]  /*6970*/  FMUL R144, R144, R10.reuse ;  /* 0x0000000a90907220 */ /* 0x080fe20000400000 */
[----:B------:R-:W-:Y:S01]  /*6980*/  ISETP.GE.AND P0, PT, R30, 0x9, PT ;  /* 0x000000091e00780c */ /* 0x000fe20003f06270 */
[-C--:B------:R-:W-:Y:S01]  /*6990*/  FMUL R147, R147, R10.reuse ;  /* 0x0000000a93937220 */ /* 0x080fe20000400000 */
[----:B------:R-:W-:Y:S01]  /*69a0*/  ISETP.LT.OR P4, PT, R6, 0x1, !P1 ;  /* 0x000000010600780c */ /* 0x000fe20004f81670 */
[-C--:B------:R-:W-:Y:S01]  /*69b0*/  FMUL R142, R142, R10.reuse ;  /* 0x0000000a8e8e7220 */ /* 0x080fe20000400000 */
[----:B------:R-:W-:Y:S01]  /*69c0*/  ISETP.LT.OR P5, PT, R6, 0x2, !P1 ;  /* 0x000000020600780c */ /* 0x000fe20004fa1670 */
[-C--:B------:R-:W-:Y:S01]  /*69d0*/  FMUL R145, R145, R10.reuse ;  /* 0x0000000a91917220 */ /* 0x080fe20000400000 */
[----:B------:R-:W-:Y:S01]  /*69e0*/  F2FP.SATFINITE.E4M3.F32.PACK_AB_MERGE_C R149, RZ, R149, RZ ;  /* 0x00000095ff95723e */ /* 0x000fe200048070ff */
[----:B------:R-:W-:Y:S01]  /*69f0*/  FMUL R140, R140, R10 ;  /* 0x0000000a8c8c7220 */ /* 0x000fe20000400000 */
[----:B------:R-:W-:Y:S01]  /*6a00*/  F2FP.SATFINITE.E4M3.F32.PACK_AB_MERGE_C R5, RZ, R144, RZ ;  /* 0x00000090ff05723e */ /* 0x000fe200048070ff */
[-C--:B------:R-:W-:Y:S01]  /*6a10*/  FMUL R143, R143, R10.reuse ;  /* 0x0000000a8f8f7220 */ /* 0x080fe20000400000 */
[----:B------:R-:W-:Y:S01]  /*6a20*/  ISETP.LT.OR P3, PT, R6, 0x1, !P0 ;  /* 0x000000010600780c */ /* 0x000fe20004761670 */
[-C--:B------:R-:W-:Y:S01]  /*6a30*/  FMUL R138, R138, R10.reuse ;  /* 0x0000000a8a8a7220 */ /* 0x080fe20000400000 */
[C---:B------:R-:W-:Y:S01]  /*6a40*/  ISETP.LT.OR P6, PT, R6.reuse, 0xa, !P1 ;  /* 0x0000000a0600780c */ /* 0x040fe20004fc1670 */
[-C--:B------:R-:W-:Y:S01]  /*6a50*/  FMUL R141, R141, R10.reuse ;  /* 0x0000000a8d8d7220 */ /* 0x080fe20000400000 */
[----:B------:R-:W-:Y:S01]  /*6a60*/  F2FP.SATFINITE.E4M3.F32.PACK_AB_MERGE_C R147, RZ, R147, RZ ;  /* 0x00000093ff93723e */ /* 0x000fe200048070ff */
[----:B------:R-:W-:Y:S01]  /*6a70*/  @!P4 STG.E.U8 desc[UR14][R18.64], R149 ;  /* 0x000000951200c986 */ /* 0x000fe2000c10110e */
[----:B------:R-:W-:Y:S01]  /*6a80*/  ISETP.LT.OR P4, PT, R6, 0x2, !P0 ;  /* 0x000000020600780c */ /* 0x000fe20004781670 */
[----:B------:R-:W-:Y:S01]  /*6a90*/  FMUL R136, R136, R10 ;  /* 0x0000000a88887220 */ /* 0x000fe20000400000 */
[----:B------:R-:W-:Y:S01]  /*6aa0*/  F2FP.SATFINITE.E4M3.F32.PACK_AB_MERGE_C R25, RZ, R142, RZ ;  /* 0x0000008eff19723e */ /* 0x000fe200048070ff */
[----:B------:R0:W-:Y:S01]  /*6ab0*/  @!P5 STG.E.U8 desc[UR14][R18.64+0x1], R5 ;  /* 0x000001051200d986 */ /* 0x0001e2000c10110e */
[C---:B------:R-:W-:Y:S01]  /*6ac0*/  ISETP.LT.OR P5, PT, R6.reuse, 0x9, !P1 ;  /* 0x000000090600780c */ /* 0x040fe20004fa1670 */
[-C--:B------:R-:W-:Y:S01]  /*6ad0*/  FMUL R139, R139, R10.reuse ;  /* 0x0000000a8b8b7220 */ /* 0x080fe20000400000 */
[----:B------:R-:W-:Y:S01]  /*6ae0*/  F2FP.SATFINITE.E4M3.F32.PACK_AB_MERGE_C R145, RZ, R145, RZ ;  /* 0x00000091ff91723e */ /* 0x000fe200048070ff */
[----:B------:R-:W-:Y:S01]  /*6af0*/  @!P3 STG.E.U8 desc[UR14][R16.64], R147 ;  /* 0x000000931000b986 */ /* 0x000fe2000c10110e */
[----:B------:R-:W-:Y:S01]  /*6b00*/  ISETP.LT.OR P3, PT, R6, 0x9, !P0 ;  /* 0x000000090600780c */ /* 0x000fe20004761670 */
[-C--:B------:R-:W-:Y:S01]  /*6b10*/  FMUL R134, R134, R10.reuse ;  /* 0x0000000a86867220 */ /* 0x080fe20000400000 */
[----:B------:R-:W-:Y:S01]  /*6b20*/  F2FP.SATFINITE.E4M3.F32.PACK_AB_MERGE_C R143, RZ, R143, RZ ;  /* 0x0000008fff8f723e */ /* 0x000fe200048070ff */
[-C--:B------:R-:W-:Y:S01]  /*6b30*/  FMUL R137, R137, R10.reuse ;  /* 0x0000000a89897220 */ /* 0x080fe20000400000 */
[----:B------:R-:W-:Y:S01]  /*6b40*/  F2FP.SATFINITE.E4M3.F32.PACK_AB_MERGE_C R141, RZ, R141, RZ ;  /* 0x0000008dff8d723e */ /* 0x000fe200048070ff */
[----:B------:R1:W-:Y:S01]  /*6b50*/  @!P4 STG.E.U8 desc[UR14][R16.64+0x1], R25 ;  /* 0x000001191000c986 */ /* 0x0003e2000c10110e */
[----:B------:R-:W-:Y:S01]  /*6b60*/  ISETP.LT.OR P4, PT, R6, 0xa, !P0 ;  /* 0x0000000a0600780c */ /* 0x000fe20004781670 */
[----:B------:R-:W-:Y:S01]  /*6b70*/  FMUL R132, R132, R10 ;  /* 0x0000000a84847220 */ /* 0x000fe20000400000 */
[----:B0-----:R-:W-:Y:S01]  /*6b80*/  F2FP.SATFINITE.E4M3.F32.PACK_AB_MERGE_C R5, RZ, R140, RZ ;  /* 0x0000008cff05723e */ /* 0x001fe200048070ff */
[----:B------:R-:W-:Y:S01]  /*6b90*/  @!P5 STG.E.U8 desc[UR14][R18.64+0x8], R145 ;  /* 0x000008911200d986 */ /* 0x000fe2000c10110e */
[C---:B------:R-:W-:Y:S01]  /*6ba0*/  ISETP.LT.OR P5, PT, R6.reuse, 0x11, !P1 ;  /* 0x000000110600780c */ /* 0x040fe20004fa1670 */
[-C--:B------:R-:W-:Y:S01]  /*6bb0*/  FMUL R135, R135, R10.reuse ;  /* 0x0000000a87877220 */ /* 0x080fe20000400000 */
[----:B------:R-:W-:Y:S01]  /*6bc0*/  F2FP.SATFINITE.E4M3.F32.PACK_AB_MERGE_C R139, RZ, R139, RZ ;  /* 0x0000008bff8b723e */ /* 0x000fe200048070ff */
[----:B------:R0:W-:Y:S01]  /*6bd0*/  @!P6 STG.E.U8 desc[UR14][R18.64+0x9], R5 ;  /* 0x000009051200e986 */ /* 0x0001e2000c10110e */
[----:B------:R-:W-:Y:S01]  /*6be0*/  ISETP.LT.OR P6, PT, R6, 0x12, !P1 ;  /* 0x000000120600780c */ /* 0x000fe20004fc1670 */
[----:B------:R-:W-:Y:S01]  /*6bf0*/  FMUL R130, R130, R10 ;  /* 0x0000000a82827220 */ /* 0x000fe20000400000 */
[----:B------:R-:W-:Y:S01]  /*6c00*/  F2FP.SATFINITE.E4M3.F32.PACK_AB_MERGE_C R137, RZ, R137, RZ ;  /* 0x00000089ff89723e */ /* 0x000fe200048070ff */
[----:B------:R-:W-:Y:S01]  /*6c10*/  @!P3 STG.E.U8 desc[UR14][R16.64+0x8], R143 ;  /* 0x0000088f1000b986 */ /* 0x000fe2000c10110e */
[----:B-1----:R-:W-:Y:S01]  /*6c20*/  F2FP.SATFINITE.E4M3.F32.PACK_AB_MERGE_C R25, RZ, R138, RZ ;  /* 0x0000008aff19723e */ /* 0x002fe200048070ff */
[-C--:B------:R-:W-:Y:S01]  /*6c30*/  FMUL R133, R133, R10.reuse ;  /* 0x0000000a85857220 */ /* 0x080fe20000400000 */
[----:B------:R-:W-:Y:S01]  /*6c40*/  ISETP.LT.OR P3, PT, R6, 0x11, !P0 ;  /* 0x000000110600780c */ /* 0x000fe20004761670 */
[-C--:B------:R-:W-:Y:S01]  /*6c50*/  FMUL R128, R128, R10.reuse ;  /* 0x0000000a80807220 */ /* 0x080fe20000400000 */
[----:B------:R-:W-:Y:S01]  /*6c60*/  F2FP.SATFINITE.E4M3.F32.PACK_AB_MERGE_C R135, RZ, R135, RZ ;  /* 0x00000087ff87723e */ /* 0x000fe200048070ff */
[----:B------:R1:W-:Y:S01]  /*6c70*/  @!P4 STG.E.U8 desc[UR14][R16.64+0x9], R25 ;  /* 0x000009191000c986 */ /* 0x0003e2000c10110e */
[C---:B------:R-:W-:Y:S01]  /*6c80*/  ISETP.LT.OR P4, PT, R6.reuse, 0x12, !P0 ;  /* 0x000000120600780c */ /* 0x040fe20004781670 */
[----:B------:R-:W-:Y:S01]  /*6c90*/  FMUL R131, R131, R10 ;  /* 0x0000000a83837220 */ /* 0x000fe20000400000 */
[----:B0-----:R-:W-:Y:S01]  /*6ca0*/  F2FP.SATFINITE.E4M3.F32.PACK_AB_MERGE_C R5, RZ, R136, RZ ;  /* 0x00000088ff05723e */ /* 0x001fe200048070ff */
[----:B------:R-:W-:Y:S01]  /*6cb0*/  @!P5 STG.E.U8 desc[UR14][R18.64+0x10], R141 ;  /* 0x0000108d1200d986 */ /* 0x000fe2000c10110e */
[----:B------:R-:W-:Y:S01]  /*6cc0*/  ISETP.LT.OR P5, PT, R6, 0x19, !P1 ;  /* 0x000000190600780c */ /* 0x000fe20004fa1670 */
[-C--:B------:R-:W-:Y:S01]  /*6cd0*/  FMUL R126, R126, R10.reuse ;  /* 0x0000000a7e7e7220 */ /* 0x080fe20000400000 */
[----:B------:R-:W-:Y:S01]  /*6ce0*/  F2FP.SATFINITE.E4M3.F32.PACK_AB_MERGE_C R133, RZ, R133, RZ ;  /* 0x00000085ff85723e */ /* 0x000fe200048070ff */
[----:B------:R0:W-:Y:S01]  /*6cf0*/  @!P6 STG.E.U8 desc[UR14][R18.64+0x11], R5 ;  /* 0x000011051200e986 */ /* 0x0001e2000c10110e */
[----:B------:R-:W-:Y:S01]  /*6d00*/  ISETP.LT.OR P6, PT, R6, 0x1a, !P1 ;  /* 0x0000001a0600780c */ /* 0x000fe20004fc1670 */
[-C--:B------:R-:W-:Y:S01]  /*6d10*/  FMUL R129, R129, R10.reuse ;  /* 0x0000000a81817220 */ /* 0x080fe20000400000 */
[----:B------:R-:W-:Y:S01]  /*6d20*/  FMUL R124, R124, R10 ;  /* 0x0000000a7c7c7220 */ /* 0x000fe20000400000 */
[----:B-1----:R-:W-:Y:S01]  /*6d30*/  F2FP.SATFINITE.E4M3.F32.PACK_AB_MERGE_C R25, RZ, R134, RZ ;  /* 0x00000086ff19723e */ /* 0x002fe200048070ff */
[----:B------:R-:W-:Y:S01]  /*6d40*/  @!P3 STG.E.U8 desc[UR14][R16.64+0x10], R139 ;  /* 0x0000108b1000b986 */ /* 0x000fe2000c10110e */
[C---:B------:R-:W-:Y:S01]  /*6d50*/  ISETP.LT.OR P3, PT, R6.reuse, 0x19, !P0 ;  /* 0x000000190600780c */ /* 0x040fe20004761670 */
        /* <DEDUP_REMOVED lines=37> */
[-C--:B------:R-:W-:Y:S01]  /*6fb0*/  FMUL R112, R112, R10.reuse ;  /* 0x0000000a70707220 */ /* 0x080fe20000400000 */
        /* <DEDUP_REMOVED lines=81> */
[C---:B------:R-:W-:Y:S01]  /*74d0*/  ISETP.LT.OR P6, PT, R6.reuse, 0x52, !P1 ;  /* 0x000000520600780c */ /* 0x040fe20004fc1670 */
        /* <DEDUP_REMOVED lines=22> */
[----:B------:R-:W-:-:S02]  /*7640*/  ISETP.LT.OR P3, PT, R6, 0x59, !P0 ;  /* 0x000000590600780c */ /* 0x000fc40004761670 */
[----:B------:R-:W-:Y:S01]  /*7650*/  F2FP.SATFINITE.E4M3.F32.PACK_AB_MERGE_C R91, RZ, R91, RZ ;  /* 0x0000005bff5b723e */ /* 0x000fe200048070ff */
[----:B------:R1:W-:Y:S01]  /*7660*/  @!P4 STG.E.U8 desc[UR14][R16.64+0x51], R25 ;  /* 0x000051191000c986 */ /* 0x0003e2000c10110e */
[C---:B------:R-:W-:Y:S02]  /*7670*/  ISETP.LT.OR P4, PT, R6.reuse, 0x5a, !P0 ;  /* 0x0000005a0600780c */ /* 0x040fe40004781670 */
[----:B0-----:R-:W-:Y:S01]  /*7680*/  F2FP.SATFINITE.E4M3.F32.PACK_AB_MERGE_C R5, RZ, R100, RZ ;  /* 0x00000064ff05723e */ /* 0x001fe200048070ff */
[----:B------:R-:W-:Y:S01]  /*7690*/  @!P5 STG.E.U8 desc[UR14][R18.64+0x58], R105 ;  /* 0x000058691200d986 */ /* 0x000fe2000c10110e */
[C---:B------:R-:W-:Y:S02]  /*76a0*/  ISETP.LT.OR P5, PT, R6.reuse, 0x61, !P1 ;  /* 0x000000610600780c */ /* 0x040fe40004fa1670 */
[----:B------:R-:W-:Y:S01]  /*76b0*/  F2FP.SATFINITE.E4M3.F32.PACK_AB_MERGE_C R21, RZ, R21, RZ ;  /* 0x00000015ff15723e */ /* 0x000fe200048070ff */
[----:B------:R0:W-:Y:S01]  /*76c0*/  @!P6 STG.E.U8 desc[UR14][R18.64+0x59], R5 ;  /* 0x000059051200e986 */ /* 0x0001e2000c10110e */
[----:B------:R-:W-:-:S02]  /*76d0*/  ISETP.LT.OR P6, PT, R6, 0x62, !P1 ;  /* 0x000000620600780c */ /* 0x000fc40004fc1670 */
[----:B------:R-:W-:Y:S01]  /*76e0*/  F2FP.SATFINITE.E4M3.F32.PACK_AB_MERGE_C R23, RZ, R23, RZ ;  /* 0x00000017ff17723e */ /* 0x000fe200048070ff */
[----:B------:R-:W-:Y:S01]  /*76f0*/  @!P3 STG.E.U8 desc[UR14][R16.64+0x58], R103 ;  /* 0x000058671000b986 */ /* 0x000fe2000c10110e */
[----:B-1----:R-:W-:Y:S02]  /*7700*/  F2FP.SATFINITE.E4M3.F32.PACK_AB_MERGE_C R25, RZ, R98, RZ ;  /* 0x00000062ff19723e */ /* 0x002fe400048070ff */
[C---:B------:R-:W-:Y:S02]  /*7710*/  ISETP.LT.OR P3, PT, R6.reuse, 0x61, !P0 ;  /* 0x000000610600780c */ /* 0x040fe40004761670 */
[----:B------:R-:W-:Y:S01]  /*7720*/  F2FP.SATFINITE.E4M3.F32.PACK_AB_MERGE_C R27, RZ, R22, RZ ;  /* 0x00000016ff1b723e */ /* 0x000fe200048070ff */
[----:B------:R1:W-:Y:S01]  /*7730*/  @!P4 STG.E.U8 desc[UR14][R16.64+0x59], R25 ;  /* 0x000059191000c986 */ /* 0x0003e2000c10110e */
[C---:B------:R-:W-:Y:S02]  /*7740*/  ISETP.LT.OR P4, PT, R6.reuse, 0x62, !P0 ;  /* 0x000000620600780c */ /* 0x040fe40004781670 */
[----:B0-----:R-:W-:Y:S01]  /*7750*/  F2FP.SATFINITE.E4M3.F32.PACK_AB_MERGE_C R5, RZ, R96, RZ ;  /* 0x00000060ff05723e */ /* 0x001fe200048070ff */
[----:B------:R-:W-:Y:S01]  /*7760*/  @!P5 STG.E.U8 desc[UR14][R18.64+0x60], R101 ;  /* 0x000060651200d986 */ /* 0x000fe2000c10110e */
[----:B------:R-:W-:-:S03]  /*7770*/  ISETP.LT.OR P5, PT, R6, 0x69, !P1 ;  /* 0x000000690600780c */ /* 0x000fc60004fa1670 */
[----:B------:R0:W-:Y:S01]  /*7780*/  @!P6 STG.E.U8 desc[UR14][R18.64+0x61], R5 ;  /* 0x000061051200e986 */ /* 0x0001e2000c10110e */
[C---:B------:R-:W-:Y:S02]  /*7790*/  ISETP.LT.OR P6, PT, R6.reuse, 0x6a, !P1 ;  /* 0x0000006a0600780c */ /* 0x040fe40004fc1670 */
[----:B-1----:R-:W-:Y:S01]  /*77a0*/  F2FP.SATFINITE.E4M3.F32.PACK_AB_MERGE_C R25, RZ, R94, RZ ;  /* 0x0000005eff19723e */ /* 0x002fe200048070ff */
[----:B------:R-:W-:Y:S01]  /*77b0*/  @!P3 STG.E.U8 desc[UR14][R16.64+0x60], R99 ;  /* 0x000060631000b986 */ /* 0x000fe2000c10110e */
[----:B------:R-:W-:-:S03]  /*77c0*/  ISETP.LT.OR P3, PT, R6, 0x69, !P0 ;  /* 0x000000690600780c */ /* 0x000fc60004761670 */
        /* <DEDUP_REMOVED lines=12> */
[C---:B------:R-:W-:Y:S01]  /*7890*/  ISETP.LT.OR P1, PT, R6.reuse, 0x7a, !P1 ;  /* 0x0000007a0600780c */ /* 0x040fe20004f21670 */
[----:B------:R2:W-:Y:S01]  /*78a0*/  @!P5 STG.E.U8 desc[UR14][R18.64+0x70], R93 ;  /* 0x0000705d1200d986 */ /* 0x0005e2000c10110e */
[C---:B------:R-:W-:Y:S02]  /*78b0*/  ISETP.LT.OR P5, PT, R6.reuse, 0x72, !P0 ;  /* 0x000000720600780c */ /* 0x040fe400047a1670 */
[----:B0-----:R-:W-:Y:S01]  /*78c0*/  F2FP.SATFINITE.E4M3.F32.PACK_AB_MERGE_C R5, RZ, R88, RZ ;  /* 0x00000058ff05723e */ /* 0x001fe200048070ff */
[----:B------:R2:W-:Y:S01]  /*78d0*/  @!P6 STG.E.U8 desc[UR14][R18.64+0x71], R89 ;  /* 0x000071591200e986 */ /* 0x0005e2000c10110e */
[C---:B------:R-:W-:Y:S02]  /*78e0*/  ISETP.LT.OR P6, PT, R6.reuse, 0x79, !P0 ;  /* 0x000000790600780c */ /* 0x040fe400047c1670 */
[----:B------:R-:W-:Y:S01]  /*78f0*/  ISETP.LT.OR P0, PT, R6, 0x7a, !P0 ;  /* 0x0000007a0600780c */ /* 0x000fe20004701670 */
[----:B------:R2:W-:Y:S01]  /*7900*/  @!P3 STG.E.U8 desc[UR14][R16.64+0x70], R91 ;  /* 0x0000705b1000b986 */ /* 0x0005e2000c10110e */
[----:B-1----:R-:W-:-:S05]  /*7910*/  F2FP.SATFINITE.E4M3.F32.PACK_AB_MERGE_C R25, RZ, R20, RZ ;  /* 0x00000014ff19723e */ /* 0x002fca00048070ff */
[----:B------:R2:W-:Y:S04]  /*7920*/  @!P5 STG.E.U8 desc[UR14][R16.64+0x71], R5 ;  /* 0x000071051000d986 */ /* 0x0005e8000c10110e */
[----:B------:R2:W-:Y:S04]  /*7930*/  @!P4 STG.E.U8 desc[UR14][R18.64+0x78], R21 ;  /* 0x000078151200c986 */ /* 0x0005e8000c10110e */
[----:B------:R2:W-:Y:S04]  /*7940*/  @!P1 STG.E.U8 desc[UR14][R18.64+0x79], R25 ;  /* 0x0000791912009986 */ /* 0x0005e8000c10110e */
[----:B------:R2:W-:Y:S04]  /*7950*/  @!P6 STG.E.U8 desc[UR14][R16.64+0x78], R23 ;  /* 0x000078171000e986 */ /* 0x0005e8000c10110e */
[----:B------:R2:W-:Y:S02]  /*7960*/  @!P0 STG.E.U8 desc[UR14][R16.64+0x79], R27 ;  /* 0x0000791b10008986 */ /* 0x0005e4000c10110e */
.L_x_165:
[----:B------:R-:W-:Y:S05]  /*7970*/  BSYNC B0 ;  /* 0x0000000000007941 */ /* 0x000fea0003800000 */
.L_x_35:
[C---:B------:R-:W-:Y:S01]  /*7980*/  LEA R2, P0, R8.reuse, R2, 0x1 ;  /* 0x0000000208027211 */ /* 0x040fe200078008ff */
[----:B------:R-:W-:Y:S01]  /*7990*/  ULDC.64 UR6, c[0x0][0x650] ;  /* 0x0001940000067ab9 */ /* 0x000fe20000000a00 */
[----:B-----5:R-:W-:Y:S01]  /*79a0*/  IMAD.U32 R4, RZ, RZ, UR12 ;  /* 0x0000000cff047e24 */ /* 0x020fe2000f8e00ff */
[----:B0-2---:R-:W-:Y:S01]  /*79b0*/  PRMT R16, RZ, 0x7610, R16 ;  /* 0x00007610ff107816 */ /* 0x005fe20000000010 */
[----:B------:R-:W-:Y:S01]  /*79c0*/  IMAD.MOV.U32 R6, RZ, RZ, -0x1 ;  /* 0xffffffffff067424 */ /* 0x000fe200078e00ff */
[----:B------:R-:W-:Y:S01]  /*79d0*/  LEA.HI.X R3, R8, R3, R0, 0x1, P0 ;  /* 0x0000000308037211 */ /* 0x000fe200000f0c00 */
[----:B------:R0:W-:Y:S01]  /*79e0*/  SYNCS.ARRIVE.TRANS64.A1T0 RZ, [R4+UR22], RZ ;  /* 0x000000ff04ff79a7 */ /* 0x0001e20008100016 */
[----:B------:R-:W-:Y:S01]  /*79f0*/  ISETP.GE.U32.AND P0, PT, R2, UR6, PT ;  /* 0x0000000602007c0c */ /* 0x000fe2000bf06070 */
[----:B------:R-:W-:-:S03]  /*7a00*/  IMAD.MOV.U32 R5, RZ, RZ, -0x1 ;  /* 0xffffffffff057424 */ /* 0x000fc600078e00ff */
[----:B------:R-:W-:Y:S01]  /*7a10*/  ISETP.GE.U32.AND.EX P0, PT, R3, UR7, PT, P0 ;  /* 0x0000000703007c0c */ /* 0x000fe2000bf06100 */
[----:B0-----:R-:W-:-:S12]  /*7a20*/  IMAD.MOV.U32 R4, RZ, RZ, -0x1 ;  /* 0xffffffffff047424 */ /* 0x001fd800078e00ff */
[----:B------:R-:W-:Y:S05]  /*7a30*/  @P0 BRA `(.L_x_166) ;  /* 0x0000000400600947 */ /* 0x000fea0003800000 */
[----:B------:R-:W0:Y:S01]  /*7a40*/  S2R R26, SR_CTAID.X ;  /* 0x00000000001a7919 */ /* 0x000e220000002500 */
[----:B------:R-:W2:Y:S01]  /*7a50*/  LDC.64 R20, c[0x0][0x628] ;  /* 0x00018a00ff147b82 */ /* 0x000ea20000000a00 */
[----:B------:R-:W-:Y:S01]  /*7a60*/  ULDC UR6, c[0x0][0x150] ;  /* 0x0000540000067ab9 */ /* 0x000fe20000000800 */
[----:B-1--4-:R-:W-:Y:S01]  /*7a70*/  IMAD.MOV.U32 R18, RZ, RZ, R2 ;  /* 0x000000ffff127224 */ /* 0x012fe200078e0002 */
[----:B------:R-:W1:Y:S01]  /*7a80*/  S2R R28, SR_CTAID.Y ;  /* 0x00000000001c7919 */ /* 0x000e620000002600 */
[----:B------:R-:W-:-:S04]  /*7a90*/  IMAD.MOV.U32 R19, RZ, RZ, R3 ;  /* 0x000000ffff137224 */ /* 0x000fc800078e0003 */
[----:B------:R-:W4:Y:S08]  /*7aa0*/  LDC R29, c[0x0][0x144] ;  /* 0x00005100ff1d7b82 */ /* 0x000f300000000800 */
[----:B------:R-:W1:Y:S08]  /*7ab0*/  LDC R6, c[0x0][0x630] ;  /* 0x00018c00ff067b82 */ /* 0x000e700000000800 */
[----:B---3--:R-:W3:Y:S01]  /*7ac0*/  LDC.64 R24, c[0x0][0x620] ;  /* 0x00018800ff187b82 */ /* 0x008ee20000000a00 */
[----:B--2---:R-:W-:-:S04]  /*7ad0*/  ISETP.NE.U32.AND P0, PT, R20, RZ, PT ;  /* 0x000000ff1400720c */ /* 0x004fc80003f05070 */
[----:B------:R-:W-:Y:S02]  /*7ae0*/  ISETP.NE.AND.EX P0, PT, R21, RZ, PT, P0 ;  /* 0x000000ff1500720c */ /* 0x000fe40003f05300 */
[----:B0-----:R-:W-:-:S05]  /*7af0*/  I2FP.F32.U32 R4, R26 ;  /* 0x0000001a00047245 */ /* 0x001fca0000201000 */
[----:B------:R-:W-:-:S04]  /*7b00*/  FMUL R4, R4, UR6 ;  /* 0x0000000604047c20 */ /* 0x000fc80008400000 */
[----:B------:R0:W2:Y:S02]  /*7b10*/  F2I.U32.TRUNC.NTZ R27, R4 ;  /* 0x00000004001b7305 */ /* 0x0000a4000020f000 */
[----:B-1--4-:R-:W-:Y:S05]  /*7b20*/  @!P0 BRA `(.L_x_167) ;  /* 0x0000000000288947 */ /* 0x012fea0003800000 */
[----:B------:R-:W1:Y:S02]  /*7b30*/  LDC R5, c[0x0][0x634] ;  /* 0x00018d00ff057b82 */ /* 0x000e640000000800 */
[----:B-1----:R-:W-:-:S05]  /*7b40*/  IADD3 R19, P0, R2, R5, RZ ;  /* 0x0000000502137210 */ /* 0x002fca0007f1e0ff */
[----:B------:R-:W-:-:S04]  /*7b50*/  IMAD.X R23, RZ, RZ, R3, P0 ;  /* 0x000000ffff177224 */ /* 0x000fc800000e0603 */
[----:B0-----:R-:W-:-:S04]  /*7b60*/  IMAD.WIDE.U32 R4, R23, R20, RZ ;  /* 0x0000001417047225 */ /* 0x001fc800078e00ff */
[----:B------:R-:W-:-:S04]  /*7b70*/  IMAD.WIDE.U32 R16, P0, R19, R21, R4 ;  /* 0x0000001513107225 */ /* 0x000fc80007800004 */
[----:B------:R-:W-:-:S04]  /*7b80*/  IMAD.WIDE.U32 R4, R19, R20, RZ ;  /* 0x0000001413047225 */ /* 0x000fc800078e00ff */
[----:B------:R-:W-:Y:S01]  /*7b90*/  IMAD.X R19, RZ, RZ, RZ, P0 ;  /* 0x000000ffff137224 */ /* 0x000fe200000e06ff */
[----:B------:R-:W-:Y:S01]  /*7ba0*/  IADD3 RZ, P0, R5, R16, RZ ;  /* 0x0000001005ff7210 */ /* 0x000fe20007f1e0ff */
[----:B------:R-:W-:-:S04]  /*7bb0*/  IMAD.MOV.U32 R18, RZ, RZ, R17 ;  /* 0x000000ffff127224 */ /* 0x000fc800078e0011 */
[----:B------:R-:W-:-:S08]  /*7bc0*/  IMAD.WIDE.U32.X R18, R23, R21, R18, P0 ;  /* 0x0000001517127225 */ /* 0x000fd000000e0412 */
.L_x_167:
[-CC-:B------:R-:W-:Y:S01]  /*7bd0*/  SHF.R.U64 R22, R18, R6.reuse, R19.reuse ;  /* 0x0000000612167219 */ /* 0x180fe20000001213 */
[----:B------:R-:W1:Y:S01]  /*7be0*/  LDC.64 R32, c[0x0][0x640] ;  /* 0x00019000ff207b82 */ /* 0x000e620000000a00 */
[----:B0-----:R-:W-:Y:S01]  /*7bf0*/  SHF.R.U32.HI R4, RZ, R6, R19 ;  /* 0x00000006ff047219 */ /* 0x001fe20000011613 */
[----:B--2---:R-:W-:Y:S01]  /*7c00*/  IMAD.MOV R27, RZ, RZ, -R27 ;  /* 0x000000ffff1b7224 */ /* 0x004fe200078e0a1b */
[----:B------:R-:W-:Y:S01]  /*7c10*/  IADD3 R17, P0, RZ, -R22, RZ ;  /* 0x80000016ff117210 */ /* 0x000fe20007f1e0ff */
[----:B------:R-:W-:Y:S01]  /*7c20*/  ULDC UR6, c[0x0][0x154] ;  /* 0x0000550000067ab9 */ /* 0x000fe20000000800 */
[----:B------:R-:W-:Y:S02]  /*7c30*/  IMAD.MOV.U32 R19, RZ, RZ, 0x1 ;  /* 0x00000001ff137424 */ /* 0x000fe400078e00ff */
[----:B------:R-:W-:Y:S01]  /*7c40*/  IMAD R27, R29, R27, R26 ;  /* 0x0000001b1d1b7224 */ /* 0x000fe200078e021a */
[----:B------:R-:W0:Y:S01]  /*7c50*/  LDC R16, c[0x0][0x618] ;  /* 0x00018600ff107b82 */ /* 0x000e220000000800 */
[----:B------:R-:W-:-:S04]  /*7c60*/  IMAD.X R5, RZ, RZ, ~R4, P0 ;  /* 0x000000ffff057224 */ /* 0x000fc800000e0e04 */
[-C--:B---3--:R-:W-:Y:S02]  /*7c70*/  IMAD R6, R5, R24.reuse, RZ ;  /* 0x0000001805067224 */ /* 0x088fe400078e02ff */
[C---:B------:R-:W-:Y:S01]  /*7c80*/  IMAD.WIDE.U32 R4, R17.reuse, R24, R2 ;  /* 0x0000001811047225 */ /* 0x040fe200078e0002 */
[----:B------:R-:W2:Y:S03]  /*7c90*/  LDC R18, c[0x0][0x608] ;  /* 0x00018200ff127b82 */ /* 0x000ea60000000800 */
[----:B------:R-:W-:Y:S01]  /*7ca0*/  IMAD R17, R17, R25, R6 ;  /* 0x0000001911117224 */ /* 0x000fe200078e0206 */
[----:B------:R-:W-:-:S03]  /*7cb0*/  I2FP.F32.U32 R6, R28 ;  /* 0x0000001c00067245 */ /* 0x000fc60000201000 */
[----:B------:R-:W-:Y:S01]  /*7cc0*/  IMAD.IADD R5, R5, 0x1, R17 ;  /* 0x0000000105057824 */ /* 0x000fe200078e0211 */
[----:B------:R-:W3:Y:S01]  /*7cd0*/  LDC R30, c[0x0][0x658] ;  /* 0x00019600ff1e7b82 */ /* 0x000ee20000000800 */
[----:B-1----:R-:W-:Y:S01]  /*7ce0*/  ISETP.NE.U32.AND P0, PT, R32, RZ, PT ;  /* 0x000000ff2000720c */ /* 0x002fe20003f05070 */
[----:B------:R-:W-:-:S03]  /*7cf0*/  IMAD.MOV.U32 R17, RZ, RZ, -0x1 ;  /* 0xffffffffff117424 */ /* 0x000fc600078e00ff */
[----:B------:R-:W-:-:S03]  /*7d00*/  ISETP.NE.AND.EX P0, PT, R33, RZ, PT, P0 ;  /* 0x000000ff2100720c */ /* 0x000fc60003f05300 */
[----:B------:R-:W1:Y:S01]  /*7d10*/  LDC R25, c[0x0][0x148] ;  /* 0x00005200ff197b82 */ /* 0x000e620000000800 */
[-CC-:B0-----:R-:W-:Y:S02]  /*7d20*/  SHF.R.U64 R20, R4, R16.reuse, R5.reuse ;  /* 0x0000001004147219 */ /* 0x181fe40000001205 */
[----:B------:R-:W-:Y:S01]  /*7d30*/  SHF.R.U32.HI R5, RZ, R16, R5 ;  /* 0x00000010ff057219 */ /* 0x000fe20000011605 */
[----:B------:R-:W-:-:S04]  /*7d40*/  FMUL R16, R6, UR6 ;  /* 0x0000000606107c20 */ /* 0x000fc80008400000 */
[----:B------:R-:W0:Y:S01]  /*7d50*/  LDC R26, c[0x0][0x600] ;  /* 0x00018000ff1a7b82 */ /* 0x000e220000000800 */
[----:B------:R4:W0:Y:S01]  /*7d60*/  F2I.U32.TRUNC.NTZ R23, R16 ;  /* 0x0000001000177305 */ /* 0x000822000020f000 */
[-CC-:B--2---:R-:W-:Y:S02]  /*7d70*/  SHF.R.U64 R6, R20, R18.reuse, R5.reuse ;  /* 0x0000001214067219 */ /* 0x184fe40000001205 */
[----:B------:R-:W-:-:S04]  /*7d80*/  SHF.R.U32.HI R5, RZ, R18, R5 ;  /* 0x00000012ff057219 */ /* 0x000fc80000011605 */
[----:B------:R-:W2:Y:S01]  /*7d90*/  LDC R31, c[0x0][0x648] ;  /* 0x00019200ff1f7b82 */ /* 0x000ea20000000800 */
[-CC-:B---3--:R-:W-:Y:S02]  /*7da0*/  SHF.R.U64 R24, R6, R30.reuse, R5.reuse ;  /* 0x0000001e06187219 */ /* 0x188fe40000001205 */
[-C--:B------:R-:W-:Y:S02]  /*7db0*/  SHF.L.U32 R17, R17, R30.reuse, RZ ;  /* 0x0000001e11117219 */ /* 0x080fe400000006ff */
[-C--:B------:R-:W-:Y:S01]  /*7dc0*/  SHF.R.U32.HI R5, RZ, R30.reuse, R5 ;  /* 0x0000001eff057219 */ /* 0x080fe20000011605 */
[----:B------:R-:W-:Y:S01]  /*7dd0*/  IMAD.MOV.U32 R4, RZ, RZ, R24 ;  /* 0x000000ffff047224 */ /* 0x000fe200078e0018 */
[----:B------:R-:W-:Y:S01]  /*7de0*/  SHF.L.U32 R30, R19, R30, RZ ;  /* 0x0000001e131e7219 */ /* 0x000fe200000006ff */
[----:B------:R-:W3:Y:S01]  /*7df0*/  LDC R34, c[0x0][0x638] ;  /* 0x00018e00ff227b82 */ /* 0x000ee20000000800 */
[----:B------:R-:W-:-:S07]  /*7e00*/  LOP3.LUT R29, RZ, R17, RZ, 0x33, !PT ;  /* 0x00000011ff1d7212 */ /* 0x000fce00078e33ff */
[----:B------:R-:W0:Y:S01]  /*7e10*/  LDC R35, c[0x0][0x610] ;  /* 0x00018400ff237b82 */ /* 0x000e220000000800 */
        /* <DEDUP_REMOVED lines=11> */
.L_x_168:
[----:B--2---:R-:W-:Y:S01]  /*7ed0*/  SHF.R.U64 R4, R4, R31, R5 ;  /* 0x0000001f04047219 */ /* 0x004fe20000001205 */
[----:B0-----:R-:W-:Y:S01]  /*7ee0*/  VIADD R19, R26, 0xffffffff ;  /* 0xffffffff1a137836 */ /* 0x001fe20000000000 */
[----:B------:R-:W-:Y:S01]  /*7ef0*/  LOP3.LUT R17, R6, R29, RZ, 0xc0, !PT ;  /* 0x0000001d06117212 */ /* 0x000fe200078ec0ff */
[----:B------:R-:W-:Y:S02]  /*7f00*/  IMAD.MOV R23, RZ, RZ, -R23 ;  /* 0x000000ffff177224 */ /* 0x000fe400078e0a17 */
[----:B------:R-:W-:Y:S02]  /*7f10*/  IMAD.MOV R5, RZ, RZ, -R4 ;  /* 0x000000ffff057224 */ /* 0x000fe400078e0a04 */
[----:B------:R-:W-:Y:S01]  /*7f20*/  IMAD R6, R30, R4, R17 ;  /* 0x000000041e067224 */ /* 0x000fe200078e0211 */
[----:B------:R-:W-:Y:S01]  /*7f30*/  LOP3.LUT R17, R20, R19, RZ, 0xc0, !PT ;  /* 0x0000001314117212 */ /* 0x000fe200078ec0ff */
[----:B-1----:R-:W-:Y:S02]  /*7f40*/  @P2 IMAD R27, R25, R23, R28 ;  /* 0x00000017191b2224 */ /* 0x002fe400078e021c */
[----:B---3--:R-:W-:-:S02]  /*7f50*/  IMAD R4, R5, R34, R24 ;  /* 0x0000002205047224 */ /* 0x008fc400078e0218 */
[----:B------:R-:W-:Y:S02]  /*7f60*/  IMAD R6, R6, R35, R27 ;  /* 0x0000002306067224 */ /* 0x000fe400078e021b */
[----:B------:R-:W-:Y:S02]  /*7f70*/  IMAD R17, R4, R26, R17 ;  /* 0x0000001a04117224 */ /* 0x000fe400078e0211 */
[----:B------:R-:W-:Y:S02]  /*7f80*/  IMAD.MOV.U32 R16, RZ, RZ, 0x1 ;  /* 0x00000001ff107424 */ /* 0x000fe400078e00ff */
[----:B------:R-:W-:Y:S01]  /*7f90*/  IMAD.MOV.U32 R4, RZ, RZ, R22 ;  /* 0x000000ffff047224 */ /* 0x000fe200078e0016 */
[----:B------:R-:W-:Y:S02]  /*7fa0*/  SEL R5, R17, R6, !P2 ;  /* 0x0000000611057207 */ /* 0x000fe40005000000 */
[----:B------:R-:W-:-:S07]  /*7fb0*/  SEL R6, R6, R17, !P2 ;  /* 0x0000001106067207 */ /* 0x000fce0005000000 */
.L_x_166:
[----:B------:R-:W-:Y:S02]  /*7fc0*/  LOP3.LUT P0, RZ, R16, 0xff, RZ, 0xc0, !PT ;  /* 0x000000ff10ff7812 */ /* 0x000fe4000780c0ff */
[----:B------:R-:W-:-:S11]  /*7fd0*/  LOP3.LUT R148, R148, 0x1, RZ, 0x3c, !PT ;  /* 0x0000000194947812 */ /* 0x000fd600078e3cff */
[----:B------:R-:W-:Y:S05]  /*7fe0*/  @P0 BRA `(.L_x_169) ;  /* 0xffffff9000f40947 */ /* 0x000fea000383ffff */
[----:B------:R-:W-:Y:S05]  /*7ff0*/  EXIT ;  /* 0x000000000000794d */ /* 0x000fea0003800000 */
.L_x_13:
[----:B------:R-:W-:-:S08]  /*8000*/  ISETP.NE.AND P0, PT, R20, RZ, PT ;  /* 0x000000ff1400720c */ /* 0x000fd00003f05270 */
[----:B-----5:R-:W0:-:S00]  /*8010*/  USETMAXREG.DEALLOC.CTAPOOL 0x28 ;  /* 0x00000028000079c8 */ /* 0x020e0000080e0500 */
[----:B------:R-:W-:Y:S05]  /*8020*/  @P0 EXIT ;  /* 0x000000000000094d */ /* 0x000fea0003800000 */
[----:B0-----:R-:W-:Y:S01]  /*8030*/  LOP3.LUT P0, RZ, R16, 0xff, RZ, 0xc0, !PT ;  /* 0x000000ff10ff7812 */ /* 0x001fe2000780c0ff */
[----:B------:R-:W-:Y:S02]  /*8040*/  IMAD.MOV.U32 R12, RZ, RZ, 0x1 ;  /* 0x00000001ff0c7424 */ /* 0x000fe400078e00ff */
[----:B------:R-:W-:-:S10]  /*8050*/  IMAD.MOV.U32 R15, RZ, RZ, RZ ;  /* 0x000000ffff0f7224 */ /* 0x000fd400078e00ff */
[----:B------:R-:W-:Y:S05]  /*8060*/  @!P0 BRA `(.L_x_170) ;  /* 0x0000000c00088947 */ /* 0x000fea0003800000 */
[----:B------:R-:W-:Y:S01]  /*8070*/  LOP3.LUT P0, RZ, R13, 0x1f, RZ, 0xc0, !PT ;  /* 0x0000001f0dff7812 */ /* 0x000fe2000780c0ff */
[----:B------:R-:W-:Y:S01]  /*8080*/  ULDC UR5, c[0x0][0x658] ;  /* 0x0001960000057ab9 */ /* 0x000fe20000000800 */
[----:B------:R-:W-:Y:S01]  /*8090*/  UMOV UR6, 0xffffffff ;  /* 0xffffffff00067882 */ /* 0x000fe20000000000 */
[----:B------:R-:W-:Y:S01]  /*80a0*/  BSSY B0, `(.L_x_170) ;  /* 0x00000be000007945 */ /* 0x000fe20003800000 */
[----:B------:R-:W-:Y:S01]  /*80b0*/  USHF.L.U32 UR6, UR6, UR5, URZ ;  /* 0x0000000506067299 */ /* 0x000fe2000800063f */
[C---:B------:R-:W-:Y:S01]  /*80c0*/  ISETP.NE.AND P3, PT, R11.reuse, RZ, PT ;  /* 0x000000ff0b00720c */ /* 0x040fe20003f65270 */
[----:B------:R-:W-:Y:S01]  /*80d0*/  IMAD.MOV.U32 R14, RZ, RZ, 0x1 ;  /* 0x00000001ff0e7424 */ /* 0x000fe200078e00ff */
[----:B------:R-:W-:Y:S01]  /*80e0*/  ISETP.NE.OR P0, PT, R11, RZ, !P0 ;  /* 0x000000ff0b00720c */ /* 0x000fe20004705670 */
[----:B------:R-:W-:Y:S01]  /*80f0*/  IMAD.MOV.U32 R12, RZ, RZ, 0x1 ;  /* 0x00000001ff0c7424 */ /* 0x000fe200078e00ff */
[----:B------:R-:W-:Y:S01]  /*8100*/  LOP3.LUT R13, R7, 0x2, RZ, 0xfc, !PT ;  /* 0x00000002070d7812 */ /* 0x000fe200078efcff */
[----:B------:R-:W-:Y:S01]  /*8110*/  IMAD.MOV.U32 R15, RZ, RZ, RZ ;  /* 0x000000ffff0f7224 */ /* 0x000fe200078e00ff */
[----:B------:R-:W-:Y:S01]  /*8120*/  ULDC UR4, c[0x0][0x600] ;  /* 0x0001800000047ab9 */ /* 0x000fe20000000800 */
[----:B------:R-:W-:Y:S01]  /*8130*/  UMOV UR7, 0x1 ;  /* 0x0000000100077882 */ /* 0x000fe20000000000 */
[----:B------:R-:W-:-:S02]  /*8140*/  UIADD3 UR22, UR13, 0x1, URZ ;  /* 0x000000010d167890 */ /* 0x000fc4000fffe03f */
[----:B------:R-:W-:Y:S02]  /*8150*/  UIADD3 UR16, UR4, -0x1, URZ ;  /* 0xffffffff04107890 */ /* 0x000fe4000fffe03f */
[----:B------:R-:W-:Y:S02]  /*8160*/  USHF.L.U32 UR18, UR7, UR5, URZ ;  /* 0x0000000507127299 */ /* 0x000fe4000800063f */
[----:B------:R-:W-:Y:S01]  /*8170*/  ULOP3.LUT UR17, URZ, UR6, URZ, 0x33, !UPT ;  /* 0x000000063f117292 */ /* 0x000fe2000f8e333f */
[----:B------:R-:W-:-:S11]  /*8180*/  ULDC.64 UR20, c[0x0][0x198] ;  /* 0x0000660000147ab9 */ /* 0x000fd60000000a00 */
.L_x_182:
[----:B------:R-:W-:-:S03]  /*8190*/  UMOV UR4, 0xffffffff ;  /* 0xffffffff00047882 */ /* 0x000fc60000000000 */
[----:B------:R-:W-:Y:S05]  /*81a0*/  BRA.DIV UR4, `(.L_x_171) ;  /* 0x0000000e04b47947 */ /* 0x000fea000b800000 */
[----:B------:R-:W-:-:S13]  /*81b0*/  ELECT P1, URZ, PT ;  /* 0x00000000003f782f */ /* 0x000fda0003820000 */
.L_x_194:
[----:B------:R-:W0:Y:S01]  /*81c0*/  LDC R10, c[0x0][0x28c] ;  /* 0x0000a300ff0a7b82 */ /* 0x000e220000000800 */
[----:B------:R-:W-:Y:S01]  /*81d0*/  BSSY B1, `(.L_x_172) ;  /* 0x0000037000017945 */ /* 0x000fe20003800000 */
[----:B0-----:R-:W-:-:S13]  /*81e0*/  ISETP.LT.OR P1, PT, R10, 0x1, !P1 ;  /* 0x000000010a00780c */ /* 0x001fda0004f21670 */
[----:B------:R-:W-:Y:S05]  /*81f0*/  @P1 BRA `(.L_x_173) ;  /* 0x0000000000d01947 */ /* 0x000fea0003800000 */
[----:B------:R-:W-:Y:S02]  /*8200*/  IMAD.SHL.U32 R16, R5, 0x80, RZ ;  /* 0x0000008005107824 */ /* 0x000fe400078e00ff */
[----:B------:R-:W-:Y:S02]  /*8210*/  IMAD.SHL.U32 R17, R6, 0x40, RZ ;  /* 0x0000004006117824 */ /* 0x000fe400078e00ff */
[----:B------:R-:W-:Y:S02]  /*8220*/  IMAD.MOV.U32 R18, RZ, RZ, RZ ;  /* 0x000000ffff127224 */ /* 0x000fe400078e00ff */
[----:B------:R-:W-:Y:S02]  /*8230*/  IMAD.U32 R20, RZ, RZ, UR22 ;  /* 0x00000016ff147e24 */ /* 0x000fe4000f8e00ff */
[----:B------:R-:W-:Y:S02]  /*8240*/  IMAD.MOV.U32 R5, RZ, RZ, R12 ;  /* 0x000000ffff057224 */ /* 0x000fe400078e000c */
[----:B------:R-:W-:-:S07]  /*8250*/  IMAD.MOV.U32 R6, RZ, RZ, R15 ;  /* 0x000000ffff067224 */ /* 0x000fce00078e000f */
.L_x_177:
[----:B------:R-:W0:Y:S01]  /*8260*/  S2R R11, SR_CgaCtaId ;  /* 0x00000000000b7919 */ /* 0x000e220000008800 */
[----:B------:R-:W-:-:S04]  /*8270*/  MOV R10, 0x400 ;  /* 0x00000400000a7802 */ /* 0x000fc80000000f00 */
[----:B0-----:R-:W-:Y:S02]  /*8280*/  LEA R21, R11, R10, 0x18 ;  /* 0x0000000a0b157211 */ /* 0x001fe400078ec0ff */
[----:B------:R-:W-:Y:S01]  /*8290*/  SHF.L.U32 R10, R5, 0x1f, RZ ;  /* 0x0000001f050a7819 */ /* 0x000fe200000006ff */
[----:B------:R-:W0:Y:S02]  /*82a0*/  @!P3 LDC R11, c[0x0][0x500] ;  /* 0x00014000ff0bbb82 */ /* 0x000e240000000800 */
[----:B------:R-:W-:-:S04]  /*82b0*/  IMAD R19, R6, 0x8, R21 ;  /* 0x0000000806137824 */ /* 0x000fc800078e0215 */
[----:B------:R-:W1:Y:S02]  /*82c0*/  SYNCS.PHASECHK.TRANS64.TRYWAIT P1, [R19+URZ+0x18], R10 ;  /* 0x0000180a130075a7 */ /* 0x000e64000802017f */
[----:B-1----:R-:W-:Y:S05]  /*82d0*/  @!P1 BRA `(.L_x_174) ;  /* 0x0000000c00889947 */ /* 0x002fea0003800000 */
.L_x_195:
[----:B-1----:R-:W-:Y:S01]  /*82e0*/  PRMT R10, R13, 0x9910, RZ ;  /* 0x000099100d0a7816 */ /* 0x002fe200000000ff */
[----:B0-----:R0:W-:Y:S03]  /*82f0*/  @!P3 SYNCS.ARRIVE.TRANS64 RZ, [R19+URZ], R11 ;  /* 0x0000000b13ffb9a7 */ /* 0x0011e6000800003f */
[----:B------:R-:W-:-:S13]  /*8300*/  ISETP.NE.AND P1, PT, R10, 0x2, PT ;  /* 0x000000020a00780c */ /* 0x000fda0003f25270 */
[----:B0-----:R-:W-:Y:S05]  /*8310*/  @P1 BRA `(.L_x_175) ;  /* 0x0000000000041947 */ /* 0x001fea0003800000 */
[----:B------:R-:W-:Y:S01]  /*8320*/  BPT.TRAP 0x1 ;  /* 0x000000040000795c */ /* 0x000fe20000300000 */
.L_x_175:
[----:B------:R-:W-:Y:S05]  /*8330*/  @P0 BRA `(.L_x_176) ;  /* 0x0000000000040947 */ /* 0x000fea0003800000 */
[----:B------:R-:W-:Y:S01]  /*8340*/  BPT.TRAP 0x1 ;  /* 0x000000040000795c */ /* 0x000fe20000300000 */
.L_x_176:
[C-C-:B------:R-:W-:Y:S01]  /*8350*/  IMAD R10, R6.reuse, 0x2000, R21.reuse ;  /* 0x00002000060a7824 */ /* 0x140fe200078e0215 */
[----:B------:R-:W-:Y:S01]  /*8360*/  R2UR UR9, R19 ;  /* 0x00000000130972ca */ /* 0x000fe200000e0000 */
[----:B------:R-:W-:Y:S01]  /*8370*/  IMAD R21, R6, 0x4000, R21 ;  /* 0x0000400006157824 */ /* 0x000fe200078e0215 */
[----:B------:R-:W-:Y:S01]  /*8380*/  UIADD3 UR4, UP0, UR20, 0xf0, URZ ;  /* 0x000000f014047890 */ /* 0x000fe2000ff1e03f */
[----:B------:R-:W-:Y:S01]  /*8390*/  VIADD R20, R20, 0xffffffff ;  /* 0xffffffff14147836 */ /* 0x000fe20000000000 */
[----:B------:R-:W-:Y:S01]  /*83a0*/  R2UR UR5, R10 ;  /* 0x000000000a0572ca */ /* 0x000fe200000e0000 */
[----:B------:R-:W-:Y:S01]  /*83b0*/  UIADD3 UR24, UP1, UR20, 0x1f0, URZ ;  /* 0x000001f014187890 */ /* 0x000fe2000ff3e03f */
[----:B------:R-:W-:Y:S01]  /*83c0*/  R2UR UR8, R21 ;  /* 0x00000000150872ca */ /* 0x000fe200000e0000 */
[----:B------:R-:W-:Y:S01]  /*83d0*/  VIADD R6, R6, 0x1 ;  /* 0x0000000106067836 */ /* 0x000fe20000000000 */
[----:B------:R-:W-:Y:S01]  /*83e0*/  R2UR UR11, R17 ;  /* 0x00000000110b72ca */ /* 0x000fe200000e0000 */
[----:B------:R-:W-:Y:S01]  /*83f0*/  UIADD3.X UR25, URZ, UR21, URZ, UP1, !UPT ;  /* 0x000000153f197290 */ /* 0x000fe20008ffe43f */
[----:B------:R-:W-:Y:S01]  /*8400*/  R2UR UR10, R18 ;  /* 0x00000000120a72ca */ /* 0x000fe200000e0000 */
[----:B------:R-:W-:Y:S01]  /*8410*/  UMOV UR6, 0x0 ;  /* 0x0000000000067882 */ /* 0x000fe20000000000 */
[----:B------:R-:W-:Y:S01]  /*8420*/  R2UR UR12, R4 ;  /* 0x00000000040c72ca */ /* 0x000fe200000e0000 */
[----:B------:R-:W-:Y:S01]  /*8430*/  UMOV UR7, 0x10000000 ;  /* 0x1000000000077882 */ /* 0x000fe20000000000 */
[----:B------:R-:W-:Y:S01]  /*8440*/  R2UR UR19, R16 ;  /* 0x00000000101372ca */ /* 0x000fe200000e0000 */
[----:B------:R-:W-:Y:S01]  /*8450*/  VIADD R18, R18, 0x80 ;  /* 0x0000008012127836 */ /* 0x000fe20000000000 */
[----:B------:R-:W-:Y:S01]  /*8460*/  ISETP.GT.AND P4, PT, R20, 0x1, PT ;  /* 0x000000011400780c */ /* 0x000fe20003f84270 */
[----:B------:R-:W-:Y:S01]  /*8470*/  UIADD3 UR14, UR5, 0x100, URZ ;  /* 0x00000100050e7890 */ /* 0x000fe2000fffe03f */
[----:B------:R-:W-:Y:S01]  /*8480*/  ISETP.NE.AND P1, PT, R6, 0x3, PT ;  /* 0x000000030600780c */ /* 0x000fe20003f25270 */
[----:B------:R-:W-:-:S02]  /*8490*/  UIADD3.X UR5, URZ, UR21, URZ, UP0, !UPT ;  /* 0x000000153f057290 */ /* 0x000fc400087fe43f */
[----:B------:R-:W-:Y:S01]  /*84a0*/  UIADD3 UR15, UR8, 0x6100, URZ ;  /* 0x00006100080f7890 */ /* 0x000fe2000fffe03f */
[----:B------:R-:W-:Y:S02]  /*84b0*/  SEL R10, RZ, 0x1, P1 ;  /* 0x00000001ff0a7807 */ /* 0x000fe40000800000 */
[----:B------:R-:W-:Y:S01]  /*84c0*/  UMOV UR8, UR14 ;  /* 0x0000000e00087c82 */ /* 0x000fe20008000000 */
[----:B------:R-:W-:Y:S02]  /*84d0*/  SEL R6, R6, RZ, P1 ;  /* 0x000000ff06067207 */ /* 0x000fe40000800000 */
[----:B------:R-:W-:Y:S01]  /*84e0*/  LOP3.LUT R5, R5, R10, RZ, 0x3c, !PT ;  /* 0x0000000a05057212 */ /* 0x000fe200078e3cff */
[----:B------:R0:W-:Y:S02]  /*84f0*/  UTMALDG.3D [UR8], [UR4], desc[UR6] ;  /* 0x00000608040075b4 */ /* 0x0001e40008011000 */
[----:B0-----:R-:W-:Y:S01]  /*8500*/  UMOV UR8, UR15 ;  /* 0x0000000f00087c82 */ /* 0x001fe20008000000 */
[----:B------:R-:W-:-:S02]  /*8510*/  UMOV UR11, UR19 ;  /* 0x00000013000b7c82 */ /* 0x000fc40008000000 */
[----:B------:R0:W-:Y:S02]  /*8520*/  UTMALDG.3D [UR8], [UR24], desc[UR6] ;  /* 0x00000608180075b4 */ /* 0x0001e40008011000 */
[----:B0-----:R-:W-:Y:S05]  /*8530*/  @P4 BRA `(.L_x_177) ;  /* 0xfffffffc00484947 */ /* 0x001fea000383ffff */
.L_x_173:
[----:B------:R-:W-:Y:S05]  /*8540*/  BSYNC B1 ;  /* 0x0000000000017941 */ /* 0x000fea0003800000 */
.L_x_172:
[----:B------:R-:W-:Y:S01]  /*8550*/  LOP3.LUT P5, RZ, R14, 0xff, RZ, 0xc0, !PT ;  /* 0x000000ff0eff7812 */ /* 0x000fe200078ac0ff */
[----:B------:R-:W-:Y:S01]  /*8560*/  VIADD R6, R15, UR13 ;  /* 0x0000000d0f067c36 */ /* 0x000fe20008000000 */
[----:B------:R-:W-:Y:S01]  /*8570*/  ULDC.64 UR4, c[0x0][0x650] ;  /* 0x0001940000047ab9 */ /* 0x000fe20000000a00 */
[----:B------:R-:W-:Y:S01]  /*8580*/  IMAD.U32 R11, RZ, RZ, UR13 ;  /* 0x0000000dff0b7e24 */ /* 0x000fe2000f8e00ff */
[----:B------:R-:W-:Y:S01]  /*8590*/  UISETP.GE.U32.AND UP0, UPT, UR13, 0x3, UPT ;  /* 0x000000030d00788c */ /* 0x000fe2000bf06070 */
[----:B------:R-:W-:Y:S01]  /*85a0*/  BSSY B1, `(.L_x_178) ;  /* 0x000006b000017945 */ /* 0x000fe20003800000 */
[----:B------:R-:W-:Y:S02]  /*85b0*/  ISETP.GT.U32.AND P1, PT, R6, 0x2, PT ;  /* 0x000000020600780c */ /* 0x000fe40003f24070 */
[----:B------:R-:W-:Y:S02]  /*85c0*/  PRMT R14, RZ, 0x7610, R14 ;  /* 0x00007610ff0e7816 */ /* 0x000fe4000000000e */
[----:B------:R-:W-:-:S02]  /*85d0*/  ISETP.LT.U32.AND P1, PT, R11, 0x3, P1 ;  /* 0x000000030b00780c */ /* 0x000fc40000f21070 */
[----:B------:R-:W-:Y:S01]  /*85e0*/  PLOP3.LUT P4, PT, PT, PT, UP0, 0x80, 0x0 ;  /* 0x000000000000781c */ /* 0x000fe20003f8f008 */
[----:B------:R-:W0:Y:S01]  /*85f0*/  @P5 S2R R5, SR_CgaCtaId ;  /* 0x0000000000055919 */ /* 0x000e220000008800 */
[----:B------:R-:W-:-:S04]  /*8600*/  @P5 MOV R4, 0x400 ;  /* 0x0000040000045802 */ /* 0x000fc80000000f00 */
[----:B0-----:R-:W-:Y:S01]  /*8610*/  @P5 LEA R10, R5, R4, 0x18 ;  /* 0x00000004050a5211 */ /* 0x001fe200078ec0ff */
[----:B------:R-:W-:-:S03]  /*8620*/  IMAD.WIDE.U32 R4, R6, -0x55555555, RZ ;  /* 0xaaaaaaab06047825 */ /* 0x000fc600078e00ff */
[----:B------:R0:W-:Y:S01]  /*8630*/  @P5 SYNCS.ARRIVE.TRANS64.A1T0 RZ, [R10+URZ+0x68], RZ ;  /* 0x000068ff0aff59a7 */ /* 0x0001e2000810003f */
[----:B------:R-:W-:Y:S01]  /*8640*/  IADD3 R2, P5, R2, R8, RZ ;  /* 0x0000000802027210 */ /* 0x000fe20007fbe0ff */
[----:B------:R-:W-:Y:S01]  /*8650*/  IMAD.MOV.U32 R4, RZ, RZ, -0x1 ;  /* 0xffffffffff047424 */ /* 0x000fe200078e00ff */
[----:B------:R-:W-:Y:S02]  /*8660*/  SHF.R.U32.HI R11, RZ, 0x1, R5 ;  /* 0x00000001ff0b7819 */ /* 0x000fe40000011605 */
[----:B------:R-:W-:Y:S01]  /*8670*/  SEL R5, RZ, 0x1, !P1 ;  /* 0x00000001ff057807 */ /* 0x000fe20004800000 */
[----:B------:R-:W-:Y:S01]  /*8680*/  IMAD.X R3, R3, 0x1, R0, P5 ;  /* 0x0000000103037824 */ /* 0x000fe200028e0600 */
[----:B------:R-:W-:Y:S01]  /*8690*/  ISETP.GE.U32.AND P1, PT, R2, UR4, PT ;  /* 0x0000000402007c0c */ /* 0x000fe2000bf26070 */
[----:B------:R-:W-:Y:S01]  /*86a0*/  IMAD R15, R11, -0x3, R6 ;  /* 0xfffffffd0b0f7824 */ /* 0x000fe200078e0206 */
[----:B------:R-:W-:Y:S01]  /*86b0*/  LOP3.LUT R12, R12, R5, RZ, 0x3c, !PT ;  /* 0x000000050c0c7212 */ /* 0x000fe200078e3cff */
[----:B------:R-:W-:Y:S01]  /*86c0*/  IMAD.MOV.U32 R6, RZ, RZ, -0x1 ;  /* 0xffffffffff067424 */ /* 0x000fe200078e00ff */
[----:B------:R-:W-:Y:S01]  /*86d0*/  ISETP.GE.U32.AND.EX P1, PT, R3, UR5, PT, P1 ;  /* 0x0000000503007c0c */ /* 0x000fe2000bf26110 */
[----:B------:R-:W-:Y:S01]  /*86e0*/  IMAD.MOV.U32 R5, RZ, RZ, -0x1 ;  /* 0xffffffffff057424 */ /* 0x000fe200078e00ff */
[----:B------:R-:W-:-:S02]  /*86f0*/  @P4 LOP3.LUT R12, R12, 0x1, R11, 0x78, !PT ;  /* 0x000000010c0c4812 */ /* 0x000fc400078e780b */
[----:B0-----:R-:W-:-:S09]  /*8700*/  PRMT R10, RZ, 0x7610, R10 ;  /* 0x00007610ff0a7816 */ /* 0x001fd2000000000a */
[----:B------:R-:W-:Y:S05]  /*8710*/  @P1 BRA `(.L_x_179) ;  /* 0x00000004004c1947 */ /* 0x000fea0003800000 */
[----:B------:R-:W0:Y:S01]  /*8720*/  S2R R17, SR_CTAID.X ;  /* 0x0000000000117919 */ /* 0x000e220000002500 */
[----:B------:R-:W-:Y:S01]  /*8730*/  ULDC.64 UR4, c[0x0][0x628] ;  /* 0x00018a0000047ab9 */ /* 0x000fe20000000a00 */
[----:B------:R-:W1:Y:S01]  /*8740*/  LDC R18, c[0x0][0x144] ;  /* 0x00005100ff127b82 */ /* 0x000e620000000800 */
[----:B------:R-:W-:Y:S01]  /*8750*/  ISETP.NE.U32.AND P1, PT, RZ, UR4, PT ;  /* 0x00000004ff007c0c */ /* 0x000fe2000bf25070 */
[----:B------:R-:W2:Y:S01]  /*8760*/  S2R R6, SR_CTAID.Y ;  /* 0x0000000000067919 */ /* 0x000ea20000002600 */
[----:B------:R-:W-:Y:S01]  /*8770*/  ULDC UR6, c[0x0][0x150] ;  /* 0x0000540000067ab9 */ /* 0x000fe20000000800 */
[----:B------:R-:W-:Y:S01]  /*8780*/  ULDC UR7, c[0x0][0x630] ;  /* 0x00018c0000077ab9 */ /* 0x000fe20000000800 */
[----:B------:R-:W-:Y:S01]  /*8790*/  ISETP.NE.AND.EX P1, PT, RZ, UR5, PT, P1 ;  /* 0x00000005ff007c0c */ /* 0x000fe2000bf25310 */
[----:B------:R-:W-:Y:S01]  /*87a0*/  IMAD.MOV.U32 R4, RZ, RZ, R2 ;  /* 0x000000ffff047224 */ /* 0x000fe200078e0002 */
[----:B0-----:R-:W-:-:S05]  /*87b0*/  I2FP.F32.U32 R5, R17 ;  /* 0x0000001100057245 */ /* 0x001fca0000201000 */
[----:B------:R-:W-:Y:S01]  /*87c0*/  FMUL R20, R5, UR6 ;  /* 0x0000000605147c20 */ /* 0x000fe20008400000 */
[----:B------:R-:W-:-:S05]  /*87d0*/  IMAD.MOV.U32 R5, RZ, RZ, R3 ;  /* 0x000000ffff057224 */ /* 0x000fca00078e0003 */
[----:B--2---:R-:W-:Y:S05]  /*87e0*/  @!P1 BRA `(.L_x_180) ;  /* 0x0000000000289947 */ /* 0x004fea0003800000 */
[----:B------:R-:W-:Y:S02]  /*87f0*/  ULDC UR6, c[0x0][0x634] ;  /* 0x00018d0000067ab9 */ /* 0x000fe40000000800 */
[----:B------:R-:W-:-:S05]  /*8800*/  IADD3 R5, P1, R2, UR6, RZ ;  /* 0x0000000602057c10 */ /* 0x000fca000ff3e0ff */
[----:B------:R-:W-:-:S04]  /*8810*/  IMAD.X R19, RZ, RZ, R3, P1 ;  /* 0x000000ffff137224 */ /* 0x000fc800008e0603 */
[----:B------:R-:W-:-:S04]  /*8820*/  IMAD.WIDE.U32 R10, R19, UR4, RZ ;  /* 0x00000004130a7c25 */ /* 0x000fc8000f8e00ff */
[----:B------:R-:W-:-:S04]  /*8830*/  IMAD.WIDE.U32 R10, P1, R5, UR5, R10 ;  /* 0x00000005050a7c25 */ /* 0x000fc8000f82000a */
[----:B------:R-:W-:-:S04]  /*8840*/  IMAD.WIDE.U32 R4, R5, UR4, RZ ;  /* 0x0000000405047c25 */ /* 0x000fc8000f8e00ff */
[----:B------:R-:W-:Y:S01]  /*8850*/  IMAD.MOV.U32 R4, RZ, RZ, R11 ;  /* 0x000000ffff047224 */ /* 0x000fe200078e000b */
[----:B------:R-:W-:Y:S01]  /*8860*/  IADD3 RZ, P4, R5, R10, RZ ;  /* 0x0000000a05ff7210 */ /* 0x000fe20007f9e0ff */
[----:B------:R-:W-:-:S04]  /*8870*/  IMAD.X R5, RZ, RZ, RZ, P1 ;  /* 0x000000ffff057224 */ /* 0x000fc800008e06ff */
[----:B------:R-:W-:-:S08]  /*8880*/  IMAD.WIDE.U32.X R4, R19, UR5, R4, P4 ;  /* 0x0000000513047c25 */ /* 0x000fd0000a0e0404 */
.L_x_180:
[--C-:B------:R-:W-:Y:S01]  /*8890*/  SHF.R.U64 R16, R4, UR7, R5.reuse ;  /* 0x0000000704107c19 */ /* 0x100fe20008001205 */
[----:B------:R-:W0:Y:S01]  /*88a0*/  F2I.U32.TRUNC.NTZ R20, R20 ;  /* 0x0000001400147305 */ /* 0x000e22000020f000 */
[----:B------:R-:W-:Y:S01]  /*88b0*/  SHF.R.U32.HI R4, RZ, UR7, R5 ;  /* 0x00000007ff047c19 */ /* 0x000fe20008011605 */
[----:B------:R-:W-:Y:S01]  /*88c0*/  ULDC.64 UR4, c[0x0][0x620] ;  /* 0x0001880000047ab9 */ /* 0x000fe20000000a00 */
[----:B------:R-:W-:Y:S01]  /*88d0*/  IADD3 R11, P1, RZ, -R16, RZ ;  /* 0x80000010ff0b7210 */ /* 0x000fe20007f3e0ff */
[----:B------:R-:W-:Y:S01]  /*88e0*/  ULDC.64 UR6, c[0x0][0x640] ;  /* 0x0001900000067ab9 */ /* 0x000fe20000000a00 */
[----:B------:R-:W2:Y:S03]  /*88f0*/  LDC R21, c[0x0][0x148] ;  /* 0x00005200ff157b82 */ /* 0x000ea60000000800 */
[----:B------:R-:W-:Y:S01]  /*8900*/  IMAD.X R4, RZ, RZ, ~R4, P1 ;  /* 0x000000ffff047224 */ /* 0x000fe200008e0e04 */
[----:B------:R-:W-:-:S03]  /*8910*/  ISETP.NE.U32.AND P1, PT, RZ, UR6, PT ;  /* 0x00000006ff007c0c */ /* 0x000fc6000bf25070 */
[----:B------:R-:W-:Y:S01]  /*8920*/  IMAD R10, R4, UR4, RZ ;  /* 0x00000004040a7c24 */ /* 0x000fe2000f8e02ff */
[----:B------:R-:W-:Y:S01]  /*8930*/  ISETP.NE.AND.EX P1, PT, RZ, UR7, PT, P1 ;  /* 0x00000007ff007c0c */ /* 0x000fe2000bf25310 */
[----:B------:R-:W-:Y:S01]  /*8940*/  IMAD.WIDE.U32 R4, R11, UR4, R2 ;  /* 0x000000040b047c25 */ /* 0x000fe2000f8e0002 */
[----:B------:R-:W-:-:S03]  /*8950*/  ULDC UR4, c[0x0][0x618] ;  /* 0x0001860000047ab9 */ /* 0x000fc60000000800 */
[----:B------:R-:W-:Y:S01]  /*8960*/  IMAD R11, R11, UR5, R10 ;  /* 0x000000050b0b7c24 */ /* 0x000fe2000f8e020a */
[----:B------:R-:W-:Y:S01]  /*8970*/  ULDC UR5, c[0x0][0x154] ;  /* 0x0000550000057ab9 */ /* 0x000fe20000000800 */
[----:B0-----:R-:W-:Y:S02]  /*8980*/  IMAD.MOV R10, RZ, RZ, -R20 ;  /* 0x000000ffff0a7224 */ /* 0x001fe400078e0a14 */
[----:B------:R-:W-:Y:S02]  /*8990*/  IMAD.IADD R5, R5, 0x1, R11 ;  /* 0x0000000105057824 */ /* 0x000fe400078e020b */
[----:B-1----:R-:W-:Y:S01]  /*89a0*/  IMAD R17, R18, R10, R17 ;  /* 0x0000000a12117224 */ /* 0x002fe200078e0211 */
[----:B------:R-:W-:Y:S02]  /*89b0*/  I2FP.F32.U32 R10, R6 ;  /* 0x00000006000a7245 */ /* 0x000fe40000201000 */
[--C-:B------:R-:W-:Y:S02]  /*89c0*/  SHF.R.U64 R18, R4, UR4, R5.reuse ;  /* 0x0000000404127c19 */ /* 0x100fe40008001205 */
[----:B------:R-:W-:Y:S01]  /*89d0*/  SHF.R.U32.HI R5, RZ, UR4, R5 ;  /* 0x00000004ff057c19 */ /* 0x000fe20008011605 */
[----:B------:R-:W-:Y:S01]  /*89e0*/  FMUL R10, R10, UR5 ;  /* 0x000000050a0a7c20 */ /* 0x000fe20008400000 */
[----:B------:R-:W-:-:S02]  /*89f0*/  ULDC UR4, c[0x0][0x608] ;  /* 0x0001820000047ab9 */ /* 0x000fc40000000800 */
[--C-:B------:R-:W-:Y:S01]  /*8a00*/  SHF.R.U64 R20, R18, UR4, R5.reuse ;  /* 0x0000000412147c19 */ /* 0x100fe20008001205 */
[----:B------:R0:W1:Y:S01]  /*8a10*/  F2I.U32.TRUNC.NTZ R22, R10 ;  /* 0x0000000a00167305 */ /* 0x000062000020f000 */
[----:B------:R-:W-:Y:S01]  /*8a20*/  SHF.R.U32.HI R5, RZ, UR4, R5 ;  /* 0x00000004ff057c19 */ /* 0x000fe20008011605 */
[----:B------:R-:W-:-:S03]  /*8a30*/  ULDC UR4, c[0x0][0x658] ;  /* 0x0001960000047ab9 */ /* 0x000fc60000000800 */
[--C-:B------:R-:W-:Y:S02]  /*8a40*/  SHF.R.U64 R19, R20, UR4, R5.reuse ;  /* 0x0000000414137c19 */ /* 0x100fe40008001205 */
[----:B------:R-:W-:-:S03]  /*8a50*/  SHF.R.U32.HI R23, RZ, UR4, R5 ;  /* 0x00000004ff177c19 */ /* 0x000fc60008011605 */
[----:B------:R-:W-:Y:S02]  /*8a60*/  IMAD.MOV.U32 R4, RZ, RZ, R19 ;  /* 0x000000ffff047224 */ /* 0x000fe400078e0013 */
[----:B------:R-:W-:Y:S01]  /*8a70*/  IMAD.MOV.U32 R5, RZ, RZ, R23 ;  /* 0x000000ffff057224 */ /* 0x000fe200078e0017 */
[----:B0-----:R-:W-:Y:S06]  /*8a80*/  @!P1 BRA `(.L_x_181) ;  /* 0x0000000000289947 */ /* 0x001fec0003800000 */
        /* <DEDUP_REMOVED lines=10> */
.L_x_181:
[----:B------:R-:W-:Y:S01]  /*8b30*/  ULDC UR4, c[0x0][0x648] ;  /* 0x0001920000047ab9 */ /* 0x000fe20000000800 */
[----:B-1----:R-:W-:Y:S01]  /*8b40*/  IMAD.MOV R22, RZ, RZ, -R22 ;  /* 0x000000ffff167224 */ /* 0x002fe200078e0a16 */
[----:B------:R-:W-:Y:S01]  /*8b50*/  SHF.R.U64 R5, R4, UR4, R5 ;  /* 0x0000000404057c19 */ /* 0x000fe20008001205 */
[----:B------:R-:W-:Y:S01]  /*8b60*/  ULDC UR4, c[0x0][0x638] ;  /* 0x00018e0000047ab9 */ /* 0x000fe20000000800 */
[----:B------:R-:W-:Y:S01]  /*8b70*/  LOP3.LUT R4, R20, UR17, RZ, 0xc0, !PT ;  /* 0x0000001114047c12 */ /* 0x000fe2000f8ec0ff */
[----:B--2---:R-:W-:Y:S01]  /*8b80*/  @P2 IMAD R17, R21, R22, R6 ;  /* 0x0000001615112224 */ /* 0x004fe200078e0206 */
[----:B------:R-:W-:Y:S01]  /*8b90*/  LOP3.LUT R18, R18, UR16, RZ, 0xc0, !PT ;  /* 0x0000001012127c12 */ /* 0x000fe2000f8ec0ff */
[----:B------:R-:W-:Y:S01]  /*8ba0*/  IMAD.MOV R6, RZ, RZ, -R5 ;  /* 0x000000ffff067224 */ /* 0x000fe200078e0a05 */
[----:B------:R-:W-:Y:S01]  /*8bb0*/  ULDC UR5, c[0x0][0x610] ;  /* 0x0001840000057ab9 */ /* 0x000fe20000000800 */
[----:B------:R-:W-:Y:S02]  /*8bc0*/  IMAD R4, R5, UR18, R4 ;  /* 0x0000001205047c24 */ /* 0x000fe4000f8e0204 */
[----:B------:R-:W-:Y:S01]  /*8bd0*/  IMAD R19, R6, UR4, R19 ;  /* 0x0000000406137c24 */ /* 0x000fe2000f8e0213 */
[----:B------:R-:W-:Y:S01]  /*8be0*/  ULDC UR4, c[0x0][0x600] ;  /* 0x0001800000047ab9 */ /* 0x000fe20000000800 */
[----:B------:R-:W-:-:S02]  /*8bf0*/  IMAD R17, R4, UR5, R17 ;  /* 0x0000000504117c24 */ /* 0x000fc4000f8e0211 */
[----:B------:R-:W-:Y:S02]  /*8c00*/  IMAD R6, R19, UR4, R18 ;  /* 0x0000000413067c24 */ /* 0x000fe4000f8e0212 */
[----:B------:R-:W-:Y:S02]  /*8c10*/  IMAD.MOV.U32 R10, RZ, RZ, 0x1 ;  /* 0x00000001ff0a7424 */ /* 0x000fe400078e00ff */
[----:B------:R-:W-:Y:S01]  /*8c20*/  IMAD.MOV.U32 R4, RZ, RZ, R16 ;  /* 0x000000ffff047224 */ /* 0x000fe200078e0010 */
[----:B------:R-:W-:Y:S02]  /*8c30*/  SEL R5, R6, R17, !P2 ;  /* 0x0000001106057207 */ /* 0x000fe40005000000 */
[----:B------:R-:W-:-:S07]  /*8c40*/  SEL R6, R17, R6, !P2 ;  /* 0x0000000611067207 */ /* 0x000fce0005000000 */
.L_x_179:
[----:B------:R-:W-:Y:S05]  /*8c50*/  BSYNC B1 ;  /* 0x0000000000017941 */ /* 0x000fea0003800000 */
.L_x_178:
[----:B------:R-:W-:-:S13]  /*8c60*/  LOP3.LUT P1, RZ, R10, 0xff, RZ, 0xc0, !PT ;  /* 0x000000ff0aff7812 */ /* 0x000fda000782c0ff */
[----:B------:R-:W-:Y:S05]  /*8c70*/  @P1 BRA `(.L_x_182) ;  /* 0xfffffff400441947 */ /* 0x000fea000383ffff */
[----:B------:R-:W-:Y:S05]  /*8c80*/  BSYNC B0 ;  /* 0x0000000000007941 */ /* 0x000fea0003800000 */
.L_x_170:
[----:B------:R-:W-:-:S03]  /*8c90*/  UMOV UR4, 0xffffffff ;  /* 0xffffffff00047882 */ /* 0x000fc60000000000 */
[----:B------:R-:W-:Y:S05]  /*8ca0*/  BRA.DIV UR4, `(.L_x_183) ;  /* 0x0000000604287947 */ /* 0x000fea000b800000 */
[----:B------:R-:W-:-:S13]  /*8cb0*/  ELECT P0, URZ, PT ;  /* 0x00000000003f782f */ /* 0x000fda0003800000 */
.L_x_198:
[----:B------:R-:W-:Y:S04]  /*8cc0*/  BSSY B0, `(.L_x_184) ;  /* 0x0000022000007945 */ /* 0x000fe80003800000 */
[----:B------:R-:W-:Y:S05]  /*8cd0*/  @!P0 BRA `(.L_x_185) ;  /* 0x0000000000808947 */ /* 0x000fea0003800000 */
[----:B------:R-:W-:-:S04]  /*8ce0*/  LOP3.LUT R7, R7, 0x2, RZ, 0xfc, !PT ;  /* 0x0000000207077812 */ /* 0x000fc800078efcff */
[----:B------:R-:W-:-:S13]  /*8cf0*/  ISETP.NE.AND P0, PT, R7, 0x3, PT ;  /* 0x000000030700780c */ /* 0x000fda0003f05270 */
[----:B------:R-:W-:Y:S05]  /*8d00*/  @!P0 BRA `(.L_x_186) ;  /* 0x0000000000048947 */ /* 0x000fea0003800000 */
[----:B------:R-:W-:Y:S01]  /*8d10*/  BPT.TRAP 0x1 ;  /* 0x000000040000795c */ /* 0x000fe20000300000 */
.L_x_186:
[----:B------:R-:W0:Y:S01]  /*8d20*/  S2R R3, SR_CgaCtaId ;  /* 0x0000000000037919 */ /* 0x000e220000008800 */
[----:B------:R-:W-:Y:S02]  /*8d30*/  MOV R0, 0x400 ;  /* 0x0000040000007802 */ /* 0x000fe40000000f00 */
[----:B------:R-:W-:Y:S02]  /*8d40*/  SHF.L.U32 R2, R12, 0x1f, RZ ;  /* 0x0000001f0c027819 */ /* 0x000fe400000006ff */
[----:B0-----:R-:W-:-:S05]  /*8d50*/  LEA R0, R3, R0, 0x18 ;  /* 0x0000000003007211 */ /* 0x001fca00078ec0ff */
[----:B------:R-:W-:-:S04]  /*8d60*/  VIADD R0, R0, 0x18 ;  /* 0x0000001800007836 */ /* 0x000fc80000000000 */
[C---:B------:R-:W-:Y:S02]  /*8d70*/  IMAD R7, R15.reuse, 0x8, R0 ;  /* 0x000000080f077824 */ /* 0x040fe400078e0200 */
[----:B------:R-:W-:Y:S02]  /*8d80*/  VIADD R15, R15, 0x1 ;  /* 0x000000010f0f7836 */ /* 0x000fe40000000000 */
[----:B------:R-:W0:Y:S03]  /*8d90*/  SYNCS.PHASECHK.TRANS64.TRYWAIT P0, [R7+URZ], R2 ;  /* 0x00000002070075a7 */ /* 0x000e26000800017f */
[----:B------:R-:W-:-:S04]  /*8da0*/  ISETP.NE.AND P1, PT, R15, 0x3, PT ;  /* 0x000000030f00780c */ /* 0x000fc80003f25270 */
[----:B------:R-:W-:Y:S02]  /*8db0*/  SEL R3, RZ, 0x1, P1 ;  /* 0x00000001ff037807 */ /* 0x000fe40000800000 */
[----:B------:R-:W-:Y:S02]  /*8dc0*/  SEL R15, R15, RZ, P1 ;  /* 0x000000ff0f0f7207 */ /* 0x000fe40000800000 */
[----:B------:R-:W-:-:S03]  /*8dd0*/  LOP3.LUT R9, R12, R3, RZ, 0x3c, !PT ;  /* 0x000000030c097212 */ /* 0x000fc600078e3cff */
[----:B------:R-:W-:Y:S01]  /*8de0*/  IMAD R6, R15, 0x8, R0 ;  /* 0x000000080f067824 */ /* 0x000fe200078e0200 */
[----:B------:R-:W-:Y:S01]  /*8df0*/  SHF.L.U32 R5, R9, 0x1f, RZ ;  /* 0x0000001f09057819 */ /* 0x000fe200000006ff */
[----:B0-----:R-:W-:Y:S06]  /*8e00*/  @!P0 BRA `(.L_x_187) ;  /* 0x0000000000f48947 */ /* 0x001fec0003800000 */
.L_x_199:
[----:B------:R-:W1:Y:S01]  /*8e10*/  SYNCS.PHASECHK.TRANS64.TRYWAIT P0, [R6+URZ], R5 ;  /* 0x00000005060075a7 */ /* 0x000e62000800017f */
[----:B0-----:R-:W-:-:S05]  /*8e20*/  VIADD R2, R15, 0x1 ;  /* 0x000000010f027836 */ /* 0x001fca0000000000 */
[----:B------:R-:W-:-:S04]  /*8e30*/  ISETP.NE.AND P1, PT, R2, 0x3, PT ;  /* 0x000000030200780c */ /* 0x000fc80003f25270 */
[----:B------:R-:W-:Y:S02]  /*8e40*/  SEL R4, RZ, 0x1, P1 ;  /* 0x00000001ff047807 */ /* 0x000fe40000800000 */
[----:B------:R-:W-:Y:S02]  /*8e50*/  SEL R3, R2, RZ, P1 ;  /* 0x000000ff02037207 */ /* 0x000fe40000800000 */
[----:B------:R-:W-:Y:S01]  /*8e60*/  LOP3.LUT R4, R9, R4, RZ, 0x3c, !PT ;  /* 0x0000000409047212 */ /* 0x000fe200078e3cff */
[----:B-1----:R-:W-:Y:S06]  /*8e70*/  @!P0 BRA `(.L_x_188) ;  /* 0x0000000000ec8947 */ /* 0x002fec0003800000 */
.L_x_200:
[----:B------:R-:W-:Y:S01]  /*8e80*/  IMAD R3, R3, 0x8, R0 ;  /* 0x0000000803037824 */ /* 0x000fe200078e0200 */
[----:B------:R-:W-:-:S07]  /*8e90*/  SHF.L.U32 R0, R4, 0x1f, RZ ;  /* 0x0000001f04007819 */ /* 0x000fce00000006ff */
.L_x_189:
[----:B-1----:R1:W2:Y:S02]  /*8ea0*/  SYNCS.PHASECHK.TRANS64.TRYWAIT P0, [R3+URZ], R0 ;  /* 0x00000000030075a7 */ /* 0x0022a4000800017f */
[----:B--2---:R-:W-:Y:S05]  /*8eb0*/  @!P0 NANOSLEEP.SYNCS 0x989680 ;  /* 0x009896800000895d */ /* 0x004fea0003900000 */
[----:B------:R-:W2:Y:S02]  /*8ec0*/  @!P0 SYNCS.PHASECHK.TRANS64 P0, [R3+URZ], R0 ;  /* 0x00000000030085a7 */ /* 0x000ea4000800007f */
[----:B--2---:R-:W-:Y:S05]  /*8ed0*/  @!P0 BRA `(.L_x_189) ;  /* 0xfffffffc00f08947 */ /* 0x004fea000383ffff */
.L_x_185:
[----:B------:R-:W-:Y:S05]  /*8ee0*/  BSYNC B0 ;  /* 0x0000000000007941 */ /* 0x000fea0003800000 */
.L_x_184:
[----:B------:R-:W-:Y:S05]  /*8ef0*/  EXIT ;  /* 0x000000000000794d */ /* 0x000fea0003800000 */
.L_x_15:
[----:B0-----:R-:W-:-:S04]  /*8f00*/  IMAD.U32 R17, RZ, RZ, UR11 ;  /* 0x0000000bff117e24 */ /* 0x001fc8000f8e00ff */
[----:B------:R0:W1:Y:S03]  /*8f10*/  SYNCS.PHASECHK.TRANS64.TRYWAIT P0, [R17+URZ+-0x8], R16 ;  /* 0xfffff810110075a7 */ /* 0x000066000800017f */
[----:B-1----:R-:W-:Y:S05]  /*8f20*/  @!P0 NANOSLEEP.SYNCS 0x989680 ;  /* 0x009896800000895d */ /* 0x002fea0003900000 */
[----:B------:R-:W1:Y:S02]  /*8f30*/  @!P0 SYNCS.PHASECHK.TRANS64 P0, [R17+URZ+-0x8], R16 ;  /* 0xfffff810110085a7 */ /* 0x000e64000800007f */
[----:B-1----:R-:W-:Y:S05]  /*8f40*/  @!P0 BRA `(.L_x_15) ;  /* 0xfffffffc00ec8947 */ /* 0x002fea000383ffff */
[----:B------:R-:W-:Y:S05]  /*8f50*/  BRA `(.L_x_190) ;  /* 0xffffff8400347947 */ /* 0x000fea000383ffff */
.L_x_20:
[----:B-1----:R-:W-:-:S04]  /*8f60*/  IMAD.U32 R17, RZ, RZ, UR6 ;  /* 0x00000006ff117e24 */ /* 0x002fc8000f8e00ff */
[----:B------:R1:W2:Y:S03]  /*8f70*/  SYNCS.PHASECHK.TRANS64.TRYWAIT P0, [R17+URZ], R16 ;  /* 0x00000010110075a7 */ /* 0x0002a6000800017f */
[----:B--2---:R-:W-:Y:S05]  /*8f80*/  @!P0 NANOSLEEP.SYNCS 0x989680 ;  /* 0x009896800000895d */ /* 0x004fea0003900000 */
[----:B------:R-:W2:Y:S02]  /*8f90*/  @!P0 SYNCS.PHASECHK.TRANS64 P0, [R17+URZ], R16 ;  /* 0x00000010110085a7 */ /* 0x000ea4000800007f */
[----:B--2---:R-:W-:Y:S05]  /*8fa0*/  @!P0 BRA `(.L_x_20) ;  /* 0xfffffffc00ec8947 */ /* 0x004fea000383ffff */
[----:B------:R-:W-:Y:S05]  /*8fb0*/  BRA `(.L_x_19) ;  /* 0xffffff8800607947 */ /* 0x000fea000383ffff */
.L_x_26:
[----:B-1----:R-:W-:-:S04]  /*8fc0*/  IMAD.U32 R18, RZ, RZ, UR16 ;  /* 0x00000010ff127e24 */ /* 0x002fc8000f8e00ff */
[----:B------:R1:W2:Y:S03]  /*8fd0*/  SYNCS.PHASECHK.TRANS64.TRYWAIT P0, [R18+URZ], R17 ;  /* 0x00000011120075a7 */ /* 0x0002a6000800017f */
[----:B--2---:R-:W-:Y:S05]  /*8fe0*/  @!P0 NANOSLEEP.SYNCS 0x989680 ;  /* 0x009896800000895d */ /* 0x004fea0003900000 */
[----:B------:R-:W2:Y:S02]  /*8ff0*/  @!P0 SYNCS.PHASECHK.TRANS64 P0, [R18+URZ], R17 ;  /* 0x00000011120085a7 */ /* 0x000ea4000800007f */
[----:B--2---:R-:W-:Y:S05]  /*9000*/  @!P0 BRA `(.L_x_26) ;  /* 0xfffffffc00ec8947 */ /* 0x004fea000383ffff */
[----:B------:R-:W-:Y:S05]  /*9010*/  BRA `(.L_x_25) ;  /* 0xffffff9000c87947 */ /* 0x000fea000383ffff */
.L_x_34:
[----:B0-----:R-:W-:-:S04]  /*9020*/  IMAD.U32 R17, RZ, RZ, UR11 ;  /* 0x0000000bff117e24 */ /* 0x001fc8000f8e00ff */
[----:B------:R0:W1:Y:S03]  /*9030*/  SYNCS.PHASECHK.TRANS64.TRYWAIT P0, [R17+URZ+0x8], R16 ;  /* 0x00000810110075a7 */ /* 0x000066000800017f */
[----:B-1----:R-:W-:Y:S05]  /*9040*/  @!P0 NANOSLEEP.SYNCS 0x989680 ;  /* 0x009896800000895d */ /* 0x002fea0003900000 */
[----:B------:R-:W1:Y:S02]  /*9050*/  @!P0 SYNCS.PHASECHK.TRANS64 P0, [R17+URZ+0x8], R16 ;  /* 0x00000810110085a7 */ /* 0x000e64000800007f */
[----:B-1----:R-:W-:Y:S05]  /*9060*/  @!P0 BRA `(.L_x_34) ;  /* 0xfffffffc00ec8947 */ /* 0x002fea000383ffff */
[----:B------:R-:W-:Y:S05]  /*9070*/  BRA `(.L_x_191) ;  /* 0xffffffa000507947 */ /* 0x000fea000383ffff */
.L_x_171:
[----:B------:R-:W-:Y:S01]  /*9080*/  BSSY B1, `(.L_x_192) ;  /* 0x0000006000017945 */ /* 0x000fe20003800000 */
[----:B------:R-:W-:-:S07]  /*9090*/  IMAD.MOV.U32 R10, RZ, RZ, -0x1 ;  /* 0xffffffffff0a7424 */ /* 0x000fce00078e00ff */
[----:B------:R-:W-:Y:S05]  /*90a0*/  WARPSYNC.COLLECTIVE R10, `(.L_x_193) ;  /* 0x000000000a0c7348 */ /* 0x000fea0003c00000 */
[----:B------:R-:W-:Y:S02]  /*90b0*/  ELECT P1, UR62, PT ;  /* 0x00000000003e782f */ /* 0x000fe40003820000 */
[----:B------:R-:W-:Y:S01]  /*90c0*/  MOV R10, UR62 ;  /* 0x0000003e000a7c02 */ /* 0x000fe20008000f00 */
[----:B------:R-:W-:Y:S10]  /*90d0*/  ENDCOLLECTIVE ;  /* 0x000000000000791b */ /* 0x000ff40003800000 */
.L_x_193:
[----:B------:R-:W-:Y:S05]  /*90e0*/  BSYNC B1 ;  /* 0x0000000000017941 */ /* 0x000fea0003800000 */
.L_x_192:
[----:B------:R-:W-:Y:S05]  /*90f0*/  BRA `(.L_x_194) ;  /* 0xfffffff000307947 */ /* 0x000fea000383ffff */
.L_x_174:
[----:B-1----:R1:W2:Y:S02]  /*9100*/  SYNCS.PHASECHK.TRANS64.TRYWAIT P1, [R19+URZ+0x18], R10 ;  /* 0x0000180a130075a7 */ /* 0x0022a4000802017f */
[----:B--2---:R-:W-:Y:S05]  /*9110*/  @!P1 NANOSLEEP.SYNCS 0x989680 ;  /* 0x009896800000995d */ /* 0x004fea0003900000 */
[----:B------:R-:W2:Y:S02]  /*9120*/  @!P1 SYNCS.PHASECHK.TRANS64 P1, [R19+URZ+0x18], R10 ;  /* 0x0000180a130095a7 */ /* 0x000ea4000802007f */
[----:B--2---:R-:W-:Y:S05]  /*9130*/  @!P1 BRA `(.L_x_174) ;  /* 0xfffffffc00f09947 */ /* 0x004fea000383ffff */
[----:B------:R-:W-:Y:S05]  /*9140*/  BRA `(.L_x_195) ;  /* 0xfffffff000647947 */ /* 0x000fea000383ffff */
.L_x_183:
[----:B------:R-:W-:Y:S01]  /*9150*/  BSSY B0, `(.L_x_196) ;  /* 0x0000006000007945 */ /* 0x000fe20003800000 */
[----:B------:R-:W-:-:S07]  /*9160*/  IMAD.MOV.U32 R10, RZ, RZ, -0x1 ;  /* 0xffffffffff0a7424 */ /* 0x000fce00078e00ff */
[----:B------:R-:W-:Y:S05]  /*9170*/  WARPSYNC.COLLECTIVE R10, `(.L_x_197) ;  /* 0x000000000a0c7348 */ /* 0x000fea0003c00000 */
[----:B------:R-:W-:Y:S02]  /*9180*/  ELECT P1, UR62, PT ;  /* 0x00000000003e782f */ /* 0x000fe40003820000 */
[----:B------:R-:W-:Y:S01]  /*9190*/  MOV R10, UR62 ;  /* 0x0000003e000a7c02 */ /* 0x000fe20008000f00 */
[----:B------:R-:W-:Y:S10]  /*91a0*/  ENDCOLLECTIVE ;  /* 0x000000000000791b */ /* 0x000ff40003800000 */
.L_x_197:
[----:B------:R-:W-:Y:S05]  /*91b0*/  BSYNC B0 ;  /* 0x0000000000007941 */ /* 0x000fea0003800000 */
.L_x_196:
[----:B------:R-:W-:Y:S01]  /*91c0*/  PLOP3.LUT P0, PT, P1, PT, PT, 0x80, 0x0 ;  /* 0x000000000000781c */ /* 0x000fe20000f0f070 */
[----:B------:R-:W-:-:S12]  /*91d0*/  BRA `(.L_x_198) ;  /* 0xfffffff800b87947 */ /* 0x000fd8000383ffff */
.L_x_187:
[----:B0-----:R0:W1:Y:S02]  /*91e0*/  SYNCS.PHASECHK.TRANS64.TRYWAIT P0, [R7+URZ], R2 ;  /* 0x00000002070075a7 */ /* 0x001064000800017f */
[----:B-1----:R-:W-:Y:S05]  /*91f0*/  @!P0 NANOSLEEP.SYNCS 0x989680 ;  /* 0x009896800000895d */ /* 0x002fea0003900000 */
[----:B------:R-:W1:Y:S02]  /*9200*/  @!P0 SYNCS.PHASECHK.TRANS64 P0, [R7+URZ], R2 ;  /* 0x00000002070085a7 */ /* 0x000e64000800007f */
[----:B-1----:R-:W-:Y:S05]  /*9210*/  @!P0 BRA `(.L_x_187) ;  /* 0xfffffffc00f08947 */ /* 0x002fea000383ffff */
[----:B------:R-:W-:Y:S05]  /*9220*/  BRA `(.L_x_199) ;  /* 0xfffffff800f87947 */ /* 0x000fea000383ffff */
.L_x_188:
[----:B0-----:R0:W1:Y:S02]  /*9230*/  SYNCS.PHASECHK.TRANS64.TRYWAIT P0, [R6+URZ], R5 ;  /* 0x00000005060075a7 */ /* 0x001064000800017f */
[----:B-1----:R-:W-:Y:S05]  /*9240*/  @!P0 NANOSLEEP.SYNCS 0x989680 ;  /* 0x009896800000895d */ /* 0x002fea0003900000 */
[----:B------:R-:W1:Y:S02]  /*9250*/  @!P0 SYNCS.PHASECHK.TRANS64 P0, [R6+URZ], R5 ;  /* 0x00000005060085a7 */ /* 0x000e64000800007f */
[----:B-1----:R-:W-:Y:S05]  /*9260*/  @!P0 BRA `(.L_x_188) ;  /* 0xfffffffc00f08947 */ /* 0x002fea000383ffff */
[----:B------:R-:W-:Y:S05]  /*9270*/  BRA `(.L_x_200) ;  /* 0xfffffffc00007947 */ /* 0x000fea000383ffff */
.L_x_201:
[----:B------:R-:W-:-:S00]  /*9280*/  BRA `(.L_x_201) ;  /* 0xfffffffc00fc7947 */ /* 0x000fc0000383ffff */
[----:B------:R-:W-:-:S00]  /*9290*/  NOP ;  /* 0x0000000000007918 */ /* 0x000fc00000000000 */
        /* <DEDUP_REMOVED lines=14> */
.L_x_202:


//--------------------- .nv.shared._ZN7cutlass13device_kernelINS_4gemm6kernel13GemmUniversalIN4cute5tupleIJiiiiEEENS1_10collective13CollectiveMmaINS1_37MainloopSm90TmaGmmaWarpSpecializedFP8ILi3ENS5_IJNS4_1CILi1EEESB_SB_EEENS1_32KernelTmaWarpSpecializedPingpongEEENS5_IJNSA_ILi64EEENSA_ILi128EEESG_EEENS_12float_e4m3_tENS5_IJlSB_lEEESI_SJ_NS4_8TiledMMAINS4_8MMA_AtomIJNS4_4SM904GMMA31MMA_64x128x32_F32E4M3E4M3_SS_TNILNSN_7ScaleInE1ELSP_1EEEEEENS4_6LayoutISC_NS5_IJNSA_ILi0EEEST_ST_EEEEENS5_IJNS4_10UnderscoreESW_SW_EEEEENS4_13SM90_TMA_LOADENS4_14ComposedLayoutINS4_7SwizzleILi3ELi4ELi3EEENS4_18smem_ptr_flag_bitsILi8EEENSS_INS5_IJNSA_ILi8EEESG_EEENS5_IJSG_SB_EEEEEEEvNS4_8identityESZ_S19_vS1A_EENS_8epilogue10collective6detail29Sm90TmaWarpSpecializedAdapterINS1D_15DefaultEpilogueISI_SJ_SJ_NS1C_6thread17LinearCombinationISI_Li1EffLNS1H_9ScaleType4KindE0ELNS_15FloatRoundStyleE2ESI_EENS1_15EpilogueDefaultEEEEEvvEEEEvNT_6ParamsE --------------------------
	.section	.nv.shared._ZN7cutlass13device_kernelINS_4gemm6kernel13GemmUniversalIN4cute5tupleIJiiiiEEENS1_10collective13CollectiveMmaINS1_37MainloopSm90TmaGmmaWarpSpecializedFP8ILi3ENS5_IJNS4_1CILi1EEESB_SB_EEENS1_32KernelTmaWarpSpecializedPingpongEEENS5_IJNSA_ILi64EEENSA_ILi128EEESG_EEENS_12float_e4m3_tENS5_IJlSB_lEEESI_SJ_NS4_8TiledMMAINS4_8MMA_AtomIJNS4_4SM904GMMA31MMA_64x128x32_F32E4M3E4M3_SS_TNILNSN_7ScaleInE1ELSP_1EEEEEENS4_6LayoutISC_NS5_IJNSA_ILi0EEEST_ST_EEEEENS5_IJNS4_10UnderscoreESW_SW_EEEEENS4_13SM90_TMA_LOADENS4_14ComposedLayoutINS4_7SwizzleILi3ELi4ELi3EEENS4_18smem_ptr_flag_bitsILi8EEENSS_INS5_IJNSA_ILi8EEESG_EEENS5_IJSG_SB_EEEEEEEvNS4_8identityESZ_S19_vS1A_EENS_8epilogue10collective6detail29Sm90TmaWarpSpecializedAdapterINS1D_15DefaultEpilogueISI_SJ_SJ_NS1C_6thread17LinearCombinationISI_Li1EffLNS1H_9ScaleType4KindE0ELNS_15FloatRoundStyleE2ESI_EENS1_15EpilogueDefaultEEEEEvvEEEEvNT_6ParamsE,"aw",@nobits
	.sectionflags	@""
	.align	16
	.zero		1024


//--------------------- .nv.shared.reserved.0     --------------------------
	.section	.nv.shared.reserved.0,"aw",@nobits
	.weak		__nv_reservedSMEM_offset_0_alias
	.size		__nv_reservedSMEM_offset_0_alias, 0, 0
	.other		__nv_reservedSMEM_offset_0_alias,@"STO_CUDA_RESERVED_SHARED STV_DEFAULT"
__nv_reservedSMEM_offset_0_alias:
	.zero		0


//--------------------- .nv.global                --------------------------
	.section	.nv.global,"aw",@nobits
.nv.global:
	.type		_ZN40_INTERNAL_394d95f5_4_k_cu_62327c79_289834cute1_E,@object
	.size		_ZN40_INTERNAL_394d95f5_4_k_cu_62327c79_289834cute1_E,(_ZN40_INTERNAL_394d95f5_4_k_cu_62327c79_289834cuda3std3__45__cpo6cbeginE - _ZN40_INTERNAL_394d95f5_4_k_cu_62327c79_289834cute1_E)
_ZN40_INTERNAL_394d95f5_4_k_cu_62327c79_289834cute1_E:
	.zero		1
	.type		_ZN40_INTERNAL_394d95f5_4_k_cu_62327c79_289834cuda3std3__45__cpo6cbeginE,@object
	.size		_ZN40_INTERNAL_394d95f5_4_k_cu_62327c79_289834cuda3std3__45__cpo6cbeginE,(_ZN40_INTERNAL_394d95f5_4_k_cu_62327c79_289834cuda3std3__48in_placeE - _ZN40_INTERNAL_394d95f5_4_k_cu_62327c79_289834cuda3std3__45__cpo6cbeginE)
_ZN40_INTERNAL_394d95f5_4_k_cu_62327c79_289834cuda3std3__45__cpo6cbeginE:
	.zero		1
	.type		_ZN40_INTERNAL_394d95f5_4_k_cu_62327c79_289834cuda3std3__48in_placeE,@object
	.size		_ZN40_INTERNAL_394d95f5_4_k_cu_62327c79_289834cuda3std3__48in_placeE,(_ZN40_INTERNAL_394d95f5_4_k_cu_62327c79_289834cuda3std6ranges3__45__cpo9iter_moveE - _ZN40_INTERNAL_394d95f5_4_k_cu_62327c79_289834cuda3std3__48in_placeE)
_ZN40_INTERNAL_394d95f5_4_k_cu_62327c79_289834cuda3std3__48in_placeE:
	.zero		1
	.type		_ZN40_INTERNAL_394d95f5_4_k_cu_62327c79_289834cuda3std6ranges3__45__cpo9iter_moveE,@object
	.size		_ZN40_INTERNAL_394d95f5_4_k_cu_62327c79_289834cuda3std6ranges3__45__cpo9iter_moveE,(_ZN40_INTERNAL_394d95f5_4_k_cu_62327c79_289834cuda3std3__45__cpo5beginE - _ZN40_INTERNAL_394d95f5_4_k_cu_62327c79_289834cuda3std6ranges3__45__cpo9iter_moveE)
_ZN40_INTERNAL_394d95f5_4_k_cu_62327c79_289834cuda3std6ranges3__45__cpo9iter_moveE:
	.zero		1
	.type		_ZN40_INTERNAL_394d95f5_4_k_cu_62327c79_289834cuda3std3__45__cpo5beginE,@object
	.size		_ZN40_INTERNAL_394d95f5_4_k_cu_62327c79_289834cuda3std3__45__cpo5beginE,(_ZN40_INTERNAL_394d95f5_4_k_cu_62327c79_289834cuda3std3__442_GLOBAL__N__394d95f5_4_k_cu_62327c79_289836ignoreE - _ZN40_INTERNAL_394d95f5_4_k_cu_62327c79_289834cuda3std3__45__cpo5beginE)
_ZN40_INTERNAL_394d95f5_4_k_cu_62327c79_289834cuda3std3__45__cpo5beginE:
	.zero		1
	.type		_ZN40_INTERNAL_394d95f5_4_k_cu_62327c79_289834cuda3std3__442_GLOBAL__N__394d95f5_4_k_cu_62327c79_289836ignoreE,@object
	.size		_ZN40_INTERNAL_394d95f5_4_k_cu_62327c79_289834cuda3std3__442_GLOBAL__N__394d95f5_4_k_cu_62327c79_289836ignoreE,(_ZN40_INTERNAL_394d95f5_4_k_cu_62327c79_289834cute7productE - _ZN40_INTERNAL_394d95f5_4_k_cu_62327c79_289834cuda3std3__442_GLOBAL__N__394d95f5_4_k_cu_62327c79_289836ignoreE)
_ZN40_INTERNAL_394d95f5_4_k_cu_62327c79_289834cuda3std3__442_GLOBAL__N__394d95f5_4_k_cu_62327c79_289836ignoreE:
	.zero		1
	.type		_ZN40_INTERNAL_394d95f5_4_k_cu_62327c79_289834cute7productE,@object
	.size		_ZN40_INTERNAL_394d95f5_4_k_cu_62327c79_289834cute7productE,(_ZN40_INTERNAL_394d95f5_4_k_cu_62327c79_289834cuda3std3__45__cpo3endE - _ZN40_INTERNAL_394d95f5_4_k_cu_62327c79_289834cute7productE)
_ZN40_INTERNAL_394d95f5_4_k_cu_62327c79_289834cute7productE:
	.zero		1
	.type		_ZN40_INTERNAL_394d95f5_4_k_cu_62327c79_289834cuda3std3__45__cpo3endE,@object
	.size		_ZN40_INTERNAL_394d95f5_4_k_cu_62327c79_289834cuda3std3__45__cpo3endE,(_ZN40_INTERNAL_394d95f5_4_k_cu_62327c79_289834cuda3std3__419piecewise_constructE - _ZN40_INTERNAL_394d95f5_4_k_cu_62327c79_289834cuda3std3__45__cpo3endE)
_ZN40_INTERNAL_394d95f5_4_k_cu_62327c79_289834cuda3std3__45__cpo3endE:
	.zero		1
	.type		_ZN40_INTERNAL_394d95f5_4_k_cu_62327c79_289834cuda3std3__419piecewise_constructE,@object
	.size		_ZN40_INTERNAL_394d95f5_4_k_cu_62327c79_289834cuda3std3__419piecewise_constructE,(_ZN40_INTERNAL_394d95f5_4_k_cu_62327c79_289834cuda3std3__45__cpo4cendE - _ZN40_INTERNAL_394d95f5_4_k_cu_62327c79_289834cuda3std3__419piecewise_constructE)
_ZN40_INTERNAL_394d95f5_4_k_cu_62327c79_289834cuda3std3__419piecewise_constructE:
	.zero		1
	.type		_ZN40_INTERNAL_394d95f5_4_k_cu_62327c79_289834cuda3std3__45__cpo4cendE,@object
	.size		_ZN40_INTERNAL_394d95f5_4_k_cu_62327c79_289834cuda3std3__45__cpo4cendE,(_ZN40_INTERNAL_394d95f5_4_k_cu_62327c79_289834cuda3std6ranges3__45__cpo4swapE - _ZN40_INTERNAL_394d95f5_4_k_cu_62327c79_289834cuda3std3__45__cpo4cendE)
_ZN40_INTERNAL_394d95f5_4_k_cu_62327c79_289834cuda3std3__45__cpo4cendE:
	.zero		1
	.type		_ZN40_INTERNAL_394d95f5_4_k_cu_62327c79_289834cuda3std6ranges3__45__cpo4swapE,@object
	.size		_ZN40_INTERNAL_394d95f5_4_k_cu_62327c79_289834cuda3std6ranges3__45__cpo4swapE,(.L_7 - _ZN40_INTERNAL_394d95f5_4_k_cu_62327c79_289834cuda3std6ranges3__45__cpo4swapE)
_ZN40_INTERNAL_394d95f5_4_k_cu_62327c79_289834cuda3std6ranges3__45__cpo4swapE:
	.zero		1
.L_7:


//--------------------- .nv.constant0._ZN7cutlass13device_kernelINS_4gemm6kernel13GemmUniversalIN4cute5tupleIJiiiiEEENS1_10collective13CollectiveMmaINS1_37MainloopSm90TmaGmmaWarpSpecializedFP8ILi3ENS5_IJNS4_1CILi1EEESB_SB_EEENS1_32KernelTmaWarpSpecializedPingpongEEENS5_IJNSA_ILi64EEENSA_ILi128EEESG_EEENS_12float_e4m3_tENS5_IJlSB_lEEESI_SJ_NS4_8TiledMMAINS4_8MMA_AtomIJNS4_4SM904GMMA31MMA_64x128x32_F32E4M3E4M3_SS_TNILNSN_7ScaleInE1ELSP_1EEEEEENS4_6LayoutISC_NS5_IJNSA_ILi0EEEST_ST_EEEEENS5_IJNS4_10UnderscoreESW_SW_EEEEENS4_13SM90_TMA_LOADENS4_14ComposedLayoutINS4_7SwizzleILi3ELi4ELi3EEENS4_18smem_ptr_flag_bitsILi8EEENSS_INS5_IJNSA_ILi8EEESG_EEENS5_IJSG_SB_EEEEEEEvNS4_8identityESZ_S19_vS1A_EENS_8epilogue10collective6detail29Sm90TmaWarpSpecializedAdapterINS1D_15DefaultEpilogueISI_SJ_SJ_NS1C_6thread17LinearCombinationISI_Li1EffLNS1H_9ScaleType4KindE0ELNS_15FloatRoundStyleE2ESI_EENS1_15EpilogueDefaultEEEEEvvEEEEvNT_6ParamsE --------------------------
	.section	.nv.constant0._ZN7cutlass13device_kernelINS_4gemm6kernel13GemmUniversalIN4cute5tupleIJiiiiEEENS1_10collective13CollectiveMmaINS1_37MainloopSm90TmaGmmaWarpSpecializedFP8ILi3ENS5_IJNS4_1CILi1EEESB_SB_EEENS1_32KernelTmaWarpSpecializedPingpongEEENS5_IJNSA_ILi64EEENSA_ILi128EEESG_EEENS_12float_e4m3_tENS5_IJlSB_lEEESI_SJ_NS4_8TiledMMAINS4_8MMA_AtomIJNS4_4SM904GMMA31MMA_64x128x32_F32E4M3E4M3_SS_TNILNSN_7ScaleInE1ELSP_1EEEEEENS4_6LayoutISC_NS5_IJNSA_ILi0EEEST_ST_EEEEENS5_IJNS4_10UnderscoreESW_SW_EEEEENS4_13SM90_TMA_LOADENS4_14ComposedLayoutINS4_7SwizzleILi3ELi4ELi3EEENS4_18smem_ptr_flag_bitsILi8EEENSS_INS5_IJNSA_ILi8EEESG_EEENS5_IJSG_SB_EEEEEEEvNS4_8identityESZ_S19_vS1A_EENS_8epilogue10collective6detail29Sm90TmaWarpSpecializedAdapterINS1D_15DefaultEpilogueISI_SJ_SJ_NS1C_6thread17LinearCombinationISI_Li1EffLNS1H_9ScaleType4KindE0ELNS_15FloatRoundStyleE2ESI_EENS1_15EpilogueDefaultEEEEEvvEEEEvNT_6ParamsE,"a",@progbits
	.sectionflags	@""
	.align	4
.nv.constant0._ZN7cutlass13device_kernelINS_4gemm6kernel13GemmUniversalIN4cute5tupleIJiiiiEEENS1_10collective13CollectiveMmaINS1_37MainloopSm90TmaGmmaWarpSpecializedFP8ILi3ENS5_IJNS4_1CILi1EEESB_SB_EEENS1_32KernelTmaWarpSpecializedPingpongEEENS5_IJNSA_ILi64EEENSA_ILi128EEESG_EEENS_12float_e4m3_tENS5_IJlSB_lEEESI_SJ_NS4_8TiledMMAINS4_8MMA_AtomIJNS4_4SM904GMMA31MMA_64x128x32_F32E4M3E4M3_SS_TNILNSN_7ScaleInE1ELSP_1EEEEEENS4_6LayoutISC_NS5_IJNSA_ILi0EEEST_ST_EEEEENS5_IJNS4_10UnderscoreESW_SW_EEEEENS4_13SM90_TMA_LOADENS4_14ComposedLayoutINS4_7SwizzleILi3ELi4ELi3EEENS4_18smem_ptr_flag_bitsILi8EEENSS_INS5_IJNSA_ILi8EEESG_EEENS5_IJSG_SB_EEEEEEEvNS4_8identityESZ_S19_vS1A_EENS_8epilogue10collective6detail29Sm90TmaWarpSpecializedAdapterINS1D_15DefaultEpilogueISI_SJ_SJ_NS1C_6thread17LinearCombinationISI_Li1EffLNS1H_9ScaleType4KindE0ELNS_15FloatRoundStyleE2ESI_EENS1_15EpilogueDefaultEEEEEvvEEEEvNT_6ParamsE:
	.zero		1664


//--------------------- SYMBOLS --------------------------

	.type		.nv.reservedSmem.offset0,@object
	.size		.nv.reservedSmem.offset0,0x4
